	.target	sm_90a

	.elftype	@"ET_EXEC"


//--------------------- .note.nv.tkinfo           --------------------------
	.section	.note.nv.tkinfo,"",@"SHT_NOTE"
	.sectionflags	@"SHF_NOTE_NV_TKINFO"
	.tkinfo
        /*0018*/ 	.word	0x00000002
        /*0030*/ 	.string	""
        /*0030*/ 	.string	"ptxas"
        /*0030*/ 	.string	"Cuda compilation tools, release 13.0, V13.0.88"
        /*0030*/ 	.string	"Build cuda_13.0.r13.0/compiler.36424714_0"
        /*0030*/ 	.string	"-arch sm_90a -m 64 "



//--------------------- .note.nv.cuinfo           --------------------------
	.section	.note.nv.cuinfo,"",@"SHT_NOTE"
	.sectionflags	@"SHF_NOTE_NV_CUINFO"
        /*0018*/ 	.short	0x0002
        /*001a*/ 	.short	0x005a
        /*001c*/ 	.short	0x0082
	.zero		2


//--------------------- .nv.info                  --------------------------
	.section	.nv.info,"",@"SHT_CUDA_INFO"
	.align	4


	//----- nvinfo : EIATTR_REGCOUNT
	.align		4
        /*0000*/ 	.byte	0x04, 0x2f
        /*0002*/ 	.short	(.L_12 - .L_11)
	.align		4
.L_11:
        /*0004*/ 	.word	index@(_ZN7cutlass13device_kernelINS_4gemm6kernel13GemmUniversalIN4cute5tupleIJiiiiEEENS1_10collective13CollectiveMmaINS1_40MainloopSm90TmaGmmaWarpSpecializedSparseILi3ENS5_IJNS4_1CILi2EEENSA_ILi1EEESC_EEENS1_32KernelTmaWarpSpecializedPingpongEEENS5_IJNSA_ILi64EEENSA_ILi256EEENSA_ILi128EEEEEENS_10bfloat16_tENS5_IJNS4_6LayoutINS5_IJiNS5_IJSB_iEEEiEEENS5_IJlNS5_IJSC_SB_EEElEEEEENSL_INS5_IJNS5_IJNS5_IJNSA_ILi8EEESB_NSA_ILi4EEEEEEiEEENS5_IJNS5_IJNSA_ILi16EEESB_SS_EEEiEEEiEEENS5_IJNS5_IJNS5_IJSI_SV_NSA_ILi2048EEEEEENSA_ILi8192EEEEEENS5_IJNS5_IJSC_NSA_ILi1024EEENSA_ILi32EEEEEElEEElEEEEEEEESK_NS5_IJlSC_lEEENS4_8TiledMMAINS4_8MMA_AtomIJNS4_4SM904GMMA6SPARSE29GMMA_64x256x32_F32BF16BF16_SSILNS1E_5MajorE0ELS1H_0ELNS1E_7ScaleInE1ELS1I_1ELNS1E_9SparseSelE0EEEEEENSL_INS5_IJSC_SC_SC_EEENS5_IJNSA_ILi0EEES1N_S1N_EEEEENS5_IJNS4_10UnderscoreES1Q_S1Q_EEEEENS4_13SM90_TMA_LOADENS4_14ComposedLayoutINS4_7SwizzleILi3ELi4ELi3EEENS4_25smem_sparse_ptr_flag_bitsILi2ELi16EEENSL_INS5_IJNS5_IJSC_SR_EEENS5_IJSB_SG_EEEEEENS5_IJNS5_IJS1N_SI_EEESO_EEEEEEEvNS4_8identityENS4_23SM90_TMA_LOAD_MULTICASTENS1U_IS1W_NS4_18smem_ptr_flag_bitsILi16EEENSL_INS5_IJSR_SG_EEENS5_IJSG_SC_EEEEEEEvS26_EENS_8epilogue10collective6detail29Sm90TmaWarpSpecializedAdapterINS2G_15DefaultEpilogueIfNS5_IJSC_llEEES2K_NS2F_6thread17LinearCombinationIfLi1EffLNS2L_9ScaleType4KindE0ELNS_15FloatRoundStyleE2EfEENS1_15EpilogueDefaultEEEEEvvEEEEvNT_6ParamsE)
        /*0008*/ 	.word	0x000000a8


	//----- nvinfo : EIATTR_FRAME_SIZE
	.align		4
.L_12:
        /*000c*/ 	.byte	0x04, 0x11
        /*000e*/ 	.short	(.L_14 - .L_13)
	.align		4
.L_13:
        /*0010*/ 	.word	index@(_ZN7cutlass13device_kernelINS_4gemm6kernel13GemmUniversalIN4cute5tupleIJiiiiEEENS1_10collective13CollectiveMmaINS1_40MainloopSm90TmaGmmaWarpSpecializedSparseILi3ENS5_IJNS4_1CILi2EEENSA_ILi1EEESC_EEENS1_32KernelTmaWarpSpecializedPingpongEEENS5_IJNSA_ILi64EEENSA_ILi256EEENSA_ILi128EEEEEENS_10bfloat16_tENS5_IJNS4_6LayoutINS5_IJiNS5_IJSB_iEEEiEEENS5_IJlNS5_IJSC_SB_EEElEEEEENSL_INS5_IJNS5_IJNS5_IJNSA_ILi8EEESB_NSA_ILi4EEEEEEiEEENS5_IJNS5_IJNSA_ILi16EEESB_SS_EEEiEEEiEEENS5_IJNS5_IJNS5_IJSI_SV_NSA_ILi2048EEEEEENSA_ILi8192EEEEEENS5_IJNS5_IJSC_NSA_ILi1024EEENSA_ILi32EEEEEElEEElEEEEEEEESK_NS5_IJlSC_lEEENS4_8TiledMMAINS4_8MMA_AtomIJNS4_4SM904GMMA6SPARSE29GMMA_64x256x32_F32BF16BF16_SSILNS1E_5MajorE0ELS1H_0ELNS1E_7ScaleInE1ELS1I_1ELNS1E_9SparseSelE0EEEEEENSL_INS5_IJSC_SC_SC_EEENS5_IJNSA_ILi0EEES1N_S1N_EEEEENS5_IJNS4_10UnderscoreES1Q_S1Q_EEEEENS4_13SM90_TMA_LOADENS4_14ComposedLayoutINS4_7SwizzleILi3ELi4ELi3EEENS4_25smem_sparse_ptr_flag_bitsILi2ELi16EEENSL_INS5_IJNS5_IJSC_SR_EEENS5_IJSB_SG_EEEEEENS5_IJNS5_IJS1N_SI_EEESO_EEEEEEEvNS4_8identityENS4_23SM90_TMA_LOAD_MULTICASTENS1U_IS1W_NS4_18smem_ptr_flag_bitsILi16EEENSL_INS5_IJSR_SG_EEENS5_IJSG_SC_EEEEEEEvS26_EENS_8epilogue10collective6detail29Sm90TmaWarpSpecializedAdapterINS2G_15DefaultEpilogueIfNS5_IJSC_llEEES2K_NS2F_6thread17LinearCombinationIfLi1EffLNS2L_9ScaleType4KindE0ELNS_15FloatRoundStyleE2EfEENS1_15EpilogueDefaultEEEEEvvEEEEvNT_6ParamsE)
        /*0014*/ 	.word	0x00000000


	//----- nvinfo : EIATTR_MIN_STACK_SIZE
	.align		4
.L_14:
        /*0018*/ 	.byte	0x04, 0x12
        /*001a*/ 	.short	(.L_16 - .L_15)
	.align		4
.L_15:
        /*001c*/ 	.word	index@(_ZN7cutlass13device_kernelINS_4gemm6kernel13GemmUniversalIN4cute5tupleIJiiiiEEENS1_10collective13CollectiveMmaINS1_40MainloopSm90TmaGmmaWarpSpecializedSparseILi3ENS5_IJNS4_1CILi2EEENSA_ILi1EEESC_EEENS1_32KernelTmaWarpSpecializedPingpongEEENS5_IJNSA_ILi64EEENSA_ILi256EEENSA_ILi128EEEEEENS_10bfloat16_tENS5_IJNS4_6LayoutINS5_IJiNS5_IJSB_iEEEiEEENS5_IJlNS5_IJSC_SB_EEElEEEEENSL_INS5_IJNS5_IJNS5_IJNSA_ILi8EEESB_NSA_ILi4EEEEEEiEEENS5_IJNS5_IJNSA_ILi16EEESB_SS_EEEiEEEiEEENS5_IJNS5_IJNS5_IJSI_SV_NSA_ILi2048EEEEEENSA_ILi8192EEEEEENS5_IJNS5_IJSC_NSA_ILi1024EEENSA_ILi32EEEEEElEEElEEEEEEEESK_NS5_IJlSC_lEEENS4_8TiledMMAINS4_8MMA_AtomIJNS4_4SM904GMMA6SPARSE29GMMA_64x256x32_F32BF16BF16_SSILNS1E_5MajorE0ELS1H_0ELNS1E_7ScaleInE1ELS1I_1ELNS1E_9SparseSelE0EEEEEENSL_INS5_IJSC_SC_SC_EEENS5_IJNSA_ILi0EEES1N_S1N_EEEEENS5_IJNS4_10UnderscoreES1Q_S1Q_EEEEENS4_13SM90_TMA_LOADENS4_14ComposedLayoutINS4_7SwizzleILi3ELi4ELi3EEENS4_25smem_sparse_ptr_flag_bitsILi2ELi16EEENSL_INS5_IJNS5_IJSC_SR_EEENS5_IJSB_SG_EEEEEENS5_IJNS5_IJS1N_SI_EEESO_EEEEEEEvNS4_8identityENS4_23SM90_TMA_LOAD_MULTICASTENS1U_IS1W_NS4_18smem_ptr_flag_bitsILi16EEENSL_INS5_IJSR_SG_EEENS5_IJSG_SC_EEEEEEEvS26_EENS_8epilogue10collective6detail29Sm90TmaWarpSpecializedAdapterINS2G_15DefaultEpilogueIfNS5_IJSC_llEEES2K_NS2F_6thread17LinearCombinationIfLi1EffLNS2L_9ScaleType4KindE0ELNS_15FloatRoundStyleE2EfEENS1_15EpilogueDefaultEEEEEvvEEEEvNT_6ParamsE)
        /*0020*/ 	.word	0x00000000
.L_16:


//--------------------- .nv.compat                --------------------------
	.section	.nv.compat,"",@"SHT_CUDA_COMPAT_INFO"
	.align	4
        /*0000*/ 	.byte	0x02, 0x09, 0x01, 0x00, 0x02, 0x02, 0x04, 0x00, 0x02, 0x05, 0x05, 0x00, 0x03, 0x07, 0x01, 0x01
        /*0010*/ 	.byte	0x02, 0x03, 0x01, 0x00, 0x02, 0x06, 0x01, 0x00, 0x04, 0x0b, 0x08, 0x00, 0x00, 0x00, 0x00, 0x00
        /*0020*/ 	.byte	0x00, 0x00, 0x00, 0x00


//--------------------- .nv.info._ZN7cutlass13device_kernelINS_4gemm6kernel13GemmUniversalIN4cute5tupleIJiiiiEEENS1_10collective13CollectiveMmaINS1_40MainloopSm90TmaGmmaWarpSpecializedSparseILi3ENS5_IJNS4_1CILi2EEENSA_ILi1EEESC_EEENS1_32KernelTmaWarpSpecializedPingpongEEENS5_IJNSA_ILi64EEENSA_ILi256EEENSA_ILi128EEEEEENS_10bfloat16_tENS5_IJNS4_6LayoutINS5_IJiNS5_IJSB_iEEEiEEENS5_IJlNS5_IJSC_SB_EEElEEEEENSL_INS5_IJNS5_IJNS5_IJNSA_ILi8EEESB_NSA_ILi4EEEEEEiEEENS5_IJNS5_IJNSA_ILi16EEESB_SS_EEEiEEEiEEENS5_IJNS5_IJNS5_IJSI_SV_NSA_ILi2048EEEEEENSA_ILi8192EEEEEENS5_IJNS5_IJSC_NSA_ILi1024EEENSA_ILi32EEEEEElEEElEEEEEEEESK_NS5_IJlSC_lEEENS4_8TiledMMAINS4_8MMA_AtomIJNS4_4SM904GMMA6SPARSE29GMMA_64x256x32_F32BF16BF16_SSILNS1E_5MajorE0ELS1H_0ELNS1E_7ScaleInE1ELS1I_1ELNS1E_9SparseSelE0EEEEEENSL_INS5_IJSC_SC_SC_EEENS5_IJNSA_ILi0EEES1N_S1N_EEEEENS5_IJNS4_10UnderscoreES1Q_S1Q_EEEEENS4_13SM90_TMA_LOADENS4_14ComposedLayoutINS4_7SwizzleILi3ELi4ELi3EEENS4_25smem_sparse_ptr_flag_bitsILi2ELi16EEENSL_INS5_IJNS5_IJSC_SR_EEENS5_IJSB_SG_EEEEEENS5_IJNS5_IJS1N_SI_EEESO_EEEEEEEvNS4_8identityENS4_23SM90_TMA_LOAD_MULTICASTENS1U_IS1W_NS4_18smem_ptr_flag_bitsILi16EEENSL_INS5_IJSR_SG_EEENS5_IJSG_SC_EEEEEEEvS26_EENS_8epilogue10collective6detail29Sm90TmaWarpSpecializedAdapterINS2G_15DefaultEpilogueIfNS5_IJSC_llEEES2K_NS2F_6thread17LinearCombinationIfLi1EffLNS2L_9ScaleType4KindE0ELNS_15FloatRoundStyleE2EfEENS1_15EpilogueDefaultEEEEEvvEEEEvNT_6ParamsE --------------------------
	.section	.nv.info._ZN7cutlass13device_kernelINS_4gemm6kernel13GemmUniversalIN4cute5tupleIJiiiiEEENS1_10collective13CollectiveMmaINS1_40MainloopSm90TmaGmmaWarpSpecializedSparseILi3ENS5_IJNS4_1CILi2EEENSA_ILi1EEESC_EEENS1_32KernelTmaWarpSpecializedPingpongEEENS5_IJNSA_ILi64EEENSA_ILi256EEENSA_ILi128EEEEEENS_10bfloat16_tENS5_IJNS4_6LayoutINS5_IJiNS5_IJSB_iEEEiEEENS5_IJlNS5_IJSC_SB_EEElEEEEENSL_INS5_IJNS5_IJNS5_IJNSA_ILi8EEESB_NSA_ILi4EEEEEEiEEENS5_IJNS5_IJNSA_ILi16EEESB_SS_EEEiEEEiEEENS5_IJNS5_IJNS5_IJSI_SV_NSA_ILi2048EEEEEENSA_ILi8192EEEEEENS5_IJNS5_IJSC_NSA_ILi1024EEENSA_ILi32EEEEEElEEElEEEEEEEESK_NS5_IJlSC_lEEENS4_8TiledMMAINS4_8MMA_AtomIJNS4_4SM904GMMA6SPARSE29GMMA_64x256x32_F32BF16BF16_SSILNS1E_5MajorE0ELS1H_0ELNS1E_7ScaleInE1ELS1I_1ELNS1E_9SparseSelE0EEEEEENSL_INS5_IJSC_SC_SC_EEENS5_IJNSA_ILi0EEES1N_S1N_EEEEENS5_IJNS4_10UnderscoreES1Q_S1Q_EEEEENS4_13SM90_TMA_LOADENS4_14ComposedLayoutINS4_7SwizzleILi3ELi4ELi3EEENS4_25smem_sparse_ptr_flag_bitsILi2ELi16EEENSL_INS5_IJNS5_IJSC_SR_EEENS5_IJSB_SG_EEEEEENS5_IJNS5_IJS1N_SI_EEESO_EEEEEEEvNS4_8identityENS4_23SM90_TMA_LOAD_MULTICASTENS1U_IS1W_NS4_18smem_ptr_flag_bitsILi16EEENSL_INS5_IJSR_SG_EEENS5_IJSG_SC_EEEEEEEvS26_EENS_8epilogue10collective6detail29Sm90TmaWarpSpecializedAdapterINS2G_15DefaultEpilogueIfNS5_IJSC_llEEES2K_NS2F_6thread17LinearCombinationIfLi1EffLNS2L_9ScaleType4KindE0ELNS_15FloatRoundStyleE2EfEENS1_15EpilogueDefaultEEEEEvvEEEEvNT_6ParamsE,"",@"SHT_CUDA_INFO"
	.sectionflags	@""
	.align	4


	//----- nvinfo : EIATTR_CUDA_API_VERSION
	.align		4
        /*0000*/ 	.byte	0x04, 0x37
        /*0002*/ 	.short	(.L_18 - .L_17)
.L_17:
        /*0004*/ 	.word	0x00000082


	//----- nvinfo : EIATTR_KPARAM_INFO
	.align		4
.L_18:
        /*0008*/ 	.byte	0x04, 0x17
        /*000a*/ 	.short	(.L_20 - .L_19)
.L_19:
        /*000c*/ 	.word	0x00000000
        /*0010*/ 	.short	0x0000
        /*0012*/ 	.short	0x0070
        /*0014*/ 	.byte	0x00, 0xf0, 0x01, 0x14


	//----- nvinfo : EIATTR_SPARSE_MMA_MASK
	.align		4
.L_20:
        /*0018*/ 	.byte	0x03, 0x50
        /*001a*/ 	.short	0x0002


	//----- nvinfo : EIATTR_MAXREG_COUNT
	.align		4
        /*001c*/ 	.byte	0x03, 0x1b
        /*001e*/ 	.short	0x00a8


	//----- nvinfo : EIATTR_NUM_BARRIERS
	.align		4
        /*0020*/ 	.byte	0x02, 0x4c
        /*0022*/ 	.byte	0x01
	.zero		1


	//----- nvinfo : EIATTR_MERCURY_ISA_VERSION
	.align		4
        /*0024*/ 	.byte	0x03, 0x5f
        /*0026*/ 	.short	0x0101


	//----- nvinfo : EIATTR_INT_WARP_WIDE_INSTR_OFFSETS
	.align		4
        /*0028*/ 	.byte	0x04, 0x31
        /*002a*/ 	.short	(.L_22 - .L_21)


	//   ....[0]....
.L_21:
        /*002c*/ 	.word	0x000004a0


	//   ....[1]....
        /*0030*/ 	.word	0x000005b0


	//   ....[2]....
        /*0034*/ 	.word	0x000005d0


	//   ....[3]....
        /*0038*/ 	.word	0x000005f0


	//   ....[4]....
        /*003c*/ 	.word	0x00000750


	//   ....[5]....
        /*0040*/ 	.word	0x00000760


	//   ....[6]....
        /*0044*/ 	.word	0x00000770


	//   ....[7]....
        /*0048*/ 	.word	0x00000790


	//----- nvinfo : EIATTR_COOP_GROUP_MASK_REGIDS
	.align		4
.L_22:
        /*004c*/ 	.byte	0x04, 0x29
        /*004e*/ 	.short	(.L_24 - .L_23)


	//   ....[0]....
.L_23:
        /*0050*/ 	.word	0xffffffff


	//   ....[1]....
        /*0054*/ 	.word	0xffffffff


	//   ....[2]....
        /*0058*/ 	.word	0xffffffff


	//   ....[3]....
        /*005c*/ 	.word	0xffffffff


	//   ....[4]....
        /*0060*/ 	.word	0xffffffff


	//   ....[5]....
        /*0064*/ 	.word	0xffffffff


	//   ....[6]....
        /*0068*/ 	.word	0xffffffff


	//----- nvinfo : EIATTR_COOP_GROUP_INSTR_OFFSETS
	.align		4
.L_24:
        /*006c*/ 	.byte	0x04, 0x28
        /*006e*/ 	.short	(.L_26 - .L_25)


	//   ....[0]....
.L_25:
        /*0070*/ 	.word	0x00000060


	//   ....[1]....
        /*0074*/ 	.word	0x00000070


	//   ....[2]....
        /*0078*/ 	.word	0x00000160


	//   ....[3]....
        /*007c*/ 	.word	0x000002e0


	//   ....[4]....
        /*0080*/ 	.word	0x00000320


	//   ....[5]....
        /*0084*/ 	.word	0x000003b0


	//   ....[6]....
        /*0088*/ 	.word	0x00000920


	//----- nvinfo : EIATTR_REG_RECONFIG
	.align		4
.L_26:
        /*008c*/ 	.byte	0x01, 0x54
	.zero		2


	//----- nvinfo : EIATTR_MBARRIER_INSTR_OFFSETS
	.align		4
        /*0090*/ 	.byte	0x04, 0x39
        /*0092*/ 	.short	(.L_28 - .L_27)


	//   ....[0]....
.L_27:
        /*0094*/ 	.word	0x00000260
        /*0098*/ 	.word	0x000000ff
        /*009c*/ 	.word	0x00000000
        /*00a0*/ 	.short	0x0100
        /*00a2*/ 	.byte	0x08
	.zero		1


	//   ....[1]....
        /*00a4*/ 	.word	0x00000270
        /*00a8*/ 	.word	0x000000ff
        /*00ac*/ 	.word	0x00000018
        /*00b0*/ 	.short	0x0100
        /*00b2*/ 	.byte	0x08
	.zero		1


	//   ....[2]....
        /*00b4*/ 	.word	0x00000280
        /*00b8*/ 	.word	0x000000ff
        /*00bc*/ 	.word	0x00000008
        /*00c0*/ 	.short	0x0100
        /*00c2*/ 	.byte	0x08
	.zero		1


	//   ....[3]....
        /*00c4*/ 	.word	0x00000290
        /*00c8*/ 	.word	0x000000ff
        /*00cc*/ 	.word	0x00000020
        /*00d0*/ 	.short	0x0100
        /*00d2*/ 	.byte	0x08
	.zero		1


	//   ....[4]....
        /*00d4*/ 	.word	0x000002a0
        /*00d8*/ 	.word	0x000000ff
        /*00dc*/ 	.word	0x00000010
        /*00e0*/ 	.short	0x0100
        /*00e2*/ 	.byte	0x08
	.zero		1


	//   ....[5]....
        /*00e4*/ 	.word	0x000002b0
        /*00e8*/ 	.word	0x000000ff
        /*00ec*/ 	.word	0x00000028
        /*00f0*/ 	.short	0x0100
        /*00f2*/ 	.byte	0x08
	.zero		1


	//   ....[6]....
        /*00f4*/ 	.word	0x000007e0
        /*00f8*/ 	.word	0x000000ff
        /*00fc*/ 	.word	0x00000060
        /*0100*/ 	.short	0x0100
        /*0102*/ 	.byte	0x08
	.zero		1


	//   ....[7]....
        /*0104*/ 	.word	0x00000880
        /*0108*/ 	.word	0x000000ff
        /*010c*/ 	.word	0x00000068
        /*0110*/ 	.short	0x0100
        /*0112*/ 	.byte	0x08
	.zero		1


	//   ....[8]....
        /*0114*/ 	.word	0x000008a0
        /*0118*/ 	.word	0x000000ff
        /*011c*/ 	.word	0x00000040
        /*0120*/ 	.short	0x0100
        /*0122*/ 	.byte	0x09
	.zero		1


	//   ....[9]....
        /*0124*/ 	.word	0x000008b0
        /*0128*/ 	.word	0x000000ff
        /*012c*/ 	.word	0x00000048
        /*0130*/ 	.short	0x0100
        /*0132*/ 	.byte	0x09
	.zero		1


	//   ....[10]....
        /*0134*/ 	.word	0x000008c0
        /*0138*/ 	.word	0x000000ff
        /*013c*/ 	.word	0x00000050
        /*0140*/ 	.short	0x0100
        /*0142*/ 	.byte	0x09
	.zero		1


	//   ....[11]....
        /*0144*/ 	.word	0x000008d0
        /*0148*/ 	.word	0x000000ff
        /*014c*/ 	.word	0x00000058
        /*0150*/ 	.short	0x0100
        /*0152*/ 	.byte	0x09
	.zero		1


	//   ....[12]....
        /*0154*/ 	.word	0x000016b0
        /*0158*/ 	.word	0x000000ff
        /*015c*/ 	.word	0xfffffff8
        /*0160*/ 	.short	0x010a
        /*0162*/ 	.byte	0x0c
	.zero		1


	//   ....[13]....
        /*0164*/ 	.word	0x00001b80
        /*0168*/ 	.word	0x000000ff
        /*016c*/ 	.word	0x00000000
        /*0170*/ 	.short	0x010a
        /*0172*/ 	.byte	0x08
	.zero		1


	//   ....[14]....
        /*0174*/ 	.word	0x00001be0
        /*0178*/ 	.word	0x000000ff
        /*017c*/ 	.word	0x00000000
        /*0180*/ 	.short	0x010a
        /*0182*/ 	.byte	0x08
	.zero		1


	//   ....[15]....
        /*0184*/ 	.word	0x00001ea0
        /*0188*/ 	.word	0x00000098
        /*018c*/ 	.word	0x00000000
        /*0190*/ 	.short	0x0101
        /*0192*/ 	.byte	0x3f
	.zero		1


	//   ....[16]....
        /*0194*/ 	.word	0x00002030
        /*0198*/ 	.word	0x00000016
        /*019c*/ 	.word	0x00000000
        /*01a0*/ 	.short	0x0101
        /*01a2*/ 	.byte	0x14
	.zero		1


	//   ....[17]....
        /*01a4*/ 	.word	0x00002080
        /*01a8*/ 	.word	0x000000ff
        /*01ac*/ 	.word	0x00000008
        /*01b0*/ 	.short	0x010a
        /*01b2*/ 	.byte	0x0c
	.zero		1


	//   ....[18]....
        /*01b4*/ 	.word	0x0000b4b0
        /*01b8*/ 	.word	0x00000004
        /*01bc*/ 	.word	0x00000000
        /*01c0*/ 	.short	0x0101
        /*01c2*/ 	.byte	0x14
	.zero		1


	//   ....[19]....
        /*01c4*/ 	.word	0x0000be00
        /*01c8*/ 	.word	0x00000014
        /*01cc*/ 	.word	0x00000018
        /*01d0*/ 	.short	0x010a
        /*01d2*/ 	.byte	0x3f
	.zero		1


	//   ....[20]....
        /*01d4*/ 	.word	0x0000c2c0
        /*01d8*/ 	.word	0x0000000a
        /*01dc*/ 	.word	0x00000068
        /*01e0*/ 	.short	0x0101
        /*01e2*/ 	.byte	0x3f
	.zero		1


	//   ....[21]....
        /*01e4*/ 	.word	0x0000ca30
        /*01e8*/ 	.word	0x00000007
        /*01ec*/ 	.word	0x00000000
        /*01f0*/ 	.short	0x010a
        /*01f2*/ 	.byte	0x3f
	.zero		1


	//   ....[22]....
        /*01f4*/ 	.word	0x0000cab0
        /*01f8*/ 	.word	0x00000006
        /*01fc*/ 	.word	0x00000000
        /*0200*/ 	.short	0x010a
        /*0202*/ 	.byte	0x3f
	.zero		1


	//   ....[23]....
        /*0204*/ 	.word	0x0000cb40
        /*0208*/ 	.word	0x00000003
        /*020c*/ 	.word	0x00000000
        /*0210*/ 	.short	0x010a
        /*0212*/ 	.byte	0x3f
	.zero		1


	//   ....[24]....
        /*0214*/ 	.word	0x0000cbb0
        /*0218*/ 	.word	0x00000016
        /*021c*/ 	.word	0xfffffff8
        /*0220*/ 	.short	0x010a
        /*0222*/ 	.byte	0x3f
	.zero		1


	//   ....[25]....
        /*0224*/ 	.word	0x0000cc10
        /*0228*/ 	.word	0x0000009a
        /*022c*/ 	.word	0x00000000
        /*0230*/ 	.short	0x010a
        /*0232*/ 	.byte	0x3f
	.zero		1


	//   ....[26]....
        /*0234*/ 	.word	0x0000cc70
        /*0238*/ 	.word	0x00000016
        /*023c*/ 	.word	0x00000008
        /*0240*/ 	.short	0x010a
        /*0242*/ 	.byte	0x3f
	.zero		1


	//   ....[27]....
        /*0244*/ 	.word	0x0000cd40
        /*0248*/ 	.word	0x00000014
        /*024c*/ 	.word	0x00000018
        /*0250*/ 	.short	0x010a
        /*0252*/ 	.byte	0x3f
	.zero		1


	//   ....[28]....
        /*0254*/ 	.word	0x0000ce20
        /*0258*/ 	.word	0x00000007
        /*025c*/ 	.word	0x00000000
        /*0260*/ 	.short	0x010a
        /*0262*/ 	.byte	0x3f
	.zero		1


	//   ....[29]....
        /*0264*/ 	.word	0x0000ce70
        /*0268*/ 	.word	0x00000006
        /*026c*/ 	.word	0x00000000
        /*0270*/ 	.short	0x010a
        /*0272*/ 	.byte	0x3f
	.zero		1


	//----- nvinfo : EIATTR_NUM_MBARRIERS
	.align		4
.L_28:
        /*0274*/ 	.byte	0x03, 0x38
        /*0276*/ 	.short	0x000c


	//----- nvinfo : EIATTR_EXIT_INSTR_OFFSETS
	.align		4
        /*0278*/ 	.byte	0x04, 0x1c
        /*027a*/ 	.short	(.L_30 - .L_29)


	//   ....[0]....
.L_29:
        /*027c*/ 	.word	0x00001370


	//   ....[1]....
        /*0280*/ 	.word	0x000013d0


	//   ....[2]....
        /*0284*/ 	.word	0x0000bac0


	//   ....[3]....
        /*0288*/ 	.word	0x0000baf0


	//   ....[4]....
        /*028c*/ 	.word	0x0000cb90


	//----- nvinfo : EIATTR_MAX_THREADS
	.align		4
.L_30:
        /*0290*/ 	.byte	0x04, 0x05
        /*0292*/ 	.short	(.L_32 - .L_31)
.L_31:
        /*0294*/ 	.word	0x00000180
        /*0298*/ 	.word	0x00000001
        /*029c*/ 	.word	0x00000001


	//----- nvinfo : EIATTR_CRS_STACK_SIZE
	.align		4
.L_32:
        /*02a0*/ 	.byte	0x04, 0x1e
        /*02a2*/ 	.short	(.L_34 - .L_33)
.L_33:
        /*02a4*/ 	.word	0x00000000


	//----- nvinfo : EIATTR_CBANK_PARAM_SIZE
	.align		4
.L_34:
        /*02a8*/ 	.byte	0x03, 0x19
        /*02aa*/ 	.short	0x0570


	//----- nvinfo : EIATTR_PARAM_CBANK
	.align		4
        /*02ac*/ 	.byte	0x04, 0x0a
        /*02ae*/ 	.short	(.L_36 - .L_35)
	.align		4
.L_35:
        /*02b0*/ 	.word	index@(.nv.constant0._ZN7cutlass13device_kernelINS_4gemm6kernel13GemmUniversalIN4cute5tupleIJiiiiEEENS1_10collective13CollectiveMmaINS1_40MainloopSm90TmaGmmaWarpSpecializedSparseILi3ENS5_IJNS4_1CILi2EEENSA_ILi1EEESC_EEENS1_32KernelTmaWarpSpecializedPingpongEEENS5_IJNSA_ILi64EEENSA_ILi256EEENSA_ILi128EEEEEENS_10bfloat16_tENS5_IJNS4_6LayoutINS5_IJiNS5_IJSB_iEEEiEEENS5_IJlNS5_IJSC_SB_EEElEEEEENSL_INS5_IJNS5_IJNS5_IJNSA_ILi8EEESB_NSA_ILi4EEEEEEiEEENS5_IJNS5_IJNSA_ILi16EEESB_SS_EEEiEEEiEEENS5_IJNS5_IJNS5_IJSI_SV_NSA_ILi2048EEEEEENSA_ILi8192EEEEEENS5_IJNS5_IJSC_NSA_ILi1024EEENSA_ILi32EEEEEElEEElEEEEEEEESK_NS5_IJlSC_lEEENS4_8TiledMMAINS4_8MMA_AtomIJNS4_4SM904GMMA6SPARSE29GMMA_64x256x32_F32BF16BF16_SSILNS1E_5MajorE0ELS1H_0ELNS1E_7ScaleInE1ELS1I_1ELNS1E_9SparseSelE0EEEEEENSL_INS5_IJSC_SC_SC_EEENS5_IJNSA_ILi0EEES1N_S1N_EEEEENS5_IJNS4_10UnderscoreES1Q_S1Q_EEEEENS4_13SM90_TMA_LOADENS4_14ComposedLayoutINS4_7SwizzleILi3ELi4ELi3EEENS4_25smem_sparse_ptr_flag_bitsILi2ELi16EEENSL_INS5_IJNS5_IJSC_SR_EEENS5_IJSB_SG_EEEEEENS5_IJNS5_IJS1N_SI_EEESO_EEEEEEEvNS4_8identityENS4_23SM90_TMA_LOAD_MULTICASTENS1U_IS1W_NS4_18smem_ptr_flag_bitsILi16EEENSL_INS5_IJSR_SG_EEENS5_IJSG_SC_EEEEEEEvS26_EENS_8epilogue10collective6detail29Sm90TmaWarpSpecializedAdapterINS2G_15DefaultEpilogueIfNS5_IJSC_llEEES2K_NS2F_6thread17LinearCombinationIfLi1EffLNS2L_9ScaleType4KindE0ELNS_15FloatRoundStyleE2EfEENS1_15EpilogueDefaultEEEEEvvEEEEvNT_6ParamsE)
        /*02b4*/ 	.short	0x0210
        /*02b6*/ 	.short	0x0570


	//----- nvinfo : EIATTR_SW_WAR
	.align		4
.L_36:
        /*02b8*/ 	.byte	0x04, 0x36
        /*02ba*/ 	.short	(.L_38 - .L_37)
.L_37:
        /*02bc*/ 	.word	0x00000008
.L_38:


//--------------------- .nv.callgraph             --------------------------
	.section	.nv.callgraph,"",@"SHT_CUDA_CALLGRAPH"
	.align	4
	.sectionentsize	8
	.align		4
        /*0000*/ 	.word	0x00000000
	.align		4
        /*0004*/ 	.word	0xffffffff
	.align		4
        /*0008*/ 	.word	0x00000000
	.align		4
        /*000c*/ 	.word	0xfffffffe
	.align		4
        /*0010*/ 	.word	0x00000000
	.align		4
        /*0014*/ 	.word	0xfffffffd
	.align		4
        /*0018*/ 	.word	0x00000000
	.align		4
        /*001c*/ 	.word	0xfffffffc


//--------------------- .nv.constant4             --------------------------
	.section	.nv.constant4,"a",@progbits
	.align	8
	.align		8
.nv.constant4:
        /*0000*/ 	.dword	_ZN39_INTERNAL_d947e78b_4_k_cu_0dd1bbce_27224cuda3std3__45__cpo5beginE
	.align		8
        /*0008*/ 	.dword	_ZN39_INTERNAL_d947e78b_4_k_cu_0dd1bbce_27224cuda3std3__45__cpo3endE
	.align		8
        /*0010*/ 	.dword	_ZN39_INTERNAL_d947e78b_4_k_cu_0dd1bbce_27224cuda3std3__45__cpo6cbeginE
	.align		8
        /*0018*/ 	.dword	_ZN39_INTERNAL_d947e78b_4_k_cu_0dd1bbce_27224cuda3std3__45__cpo4cendE
	.align		8
        /*0020*/ 	.dword	_ZN39_INTERNAL_d947e78b_4_k_cu_0dd1bbce_27224cuda3std3__441_GLOBAL__N__d947e78b_4_k_cu_0dd1bbce_27226ignoreE
	.align		8
        /*0028*/ 	.dword	_ZN39_INTERNAL_d947e78b_4_k_cu_0dd1bbce_27224cuda3std3__419piecewise_constructE
	.align		8
        /*0030*/ 	.dword	_ZN39_INTERNAL_d947e78b_4_k_cu_0dd1bbce_27224cuda3std3__48in_placeE
	.align		8
        /*0038*/ 	.dword	_ZN39_INTERNAL_d947e78b_4_k_cu_0dd1bbce_27224cuda3std6ranges3__45__cpo4swapE
	.align		8
        /*0040*/ 	.dword	_ZN39_INTERNAL_d947e78b_4_k_cu_0dd1bbce_27224cuda3std6ranges3__45__cpo9iter_moveE
	.align		8
        /*0048*/ 	.dword	_ZN39_INTERNAL_d947e78b_4_k_cu_0dd1bbce_27224cute7productE
	.align		8
        /*0050*/ 	.dword	_ZN39_INTERNAL_d947e78b_4_k_cu_0dd1bbce_27224cute1_E


//--------------------- .text._ZN7cutlass13device_kernelINS_4gemm6kernel13GemmUniversalIN4cute5tupleIJiiiiEEENS1_10collective13CollectiveMmaINS1_40MainloopSm90TmaGmmaWarpSpecializedSparseILi3ENS5_IJNS4_1CILi2EEENSA_ILi1EEESC_EEENS1_32KernelTmaWarpSpecializedPingpongEEENS5_IJNSA_ILi64EEENSA_ILi256EEENSA_ILi128EEEEEENS_10bfloat16_tENS5_IJNS4_6LayoutINS5_IJiNS5_IJSB_iEEEiEEENS5_IJlNS5_IJSC_SB_EEElEEEEENSL_INS5_IJNS5_IJNS5_IJNSA_ILi8EEESB_NSA_ILi4EEEEEEiEEENS5_IJNS5_IJNSA_ILi16EEESB_SS_EEEiEEEiEEENS5_IJNS5_IJNS5_IJSI_SV_NSA_ILi2048EEEEEENSA_ILi8192EEEEEENS5_IJNS5_IJSC_NSA_ILi1024EEENSA_ILi32EEEEEElEEElEEEEEEEESK_NS5_IJlSC_lEEENS4_8TiledMMAINS4_8MMA_AtomIJNS4_4SM904GMMA6SPARSE29GMMA_64x256x32_F32BF16BF16_SSILNS1E_5MajorE0ELS1H_0ELNS1E_7ScaleInE1ELS1I_1ELNS1E_9SparseSelE0EEEEEENSL_INS5_IJSC_SC_SC_EEENS5_IJNSA_ILi0EEES1N_S1N_EEEEENS5_IJNS4_10UnderscoreES1Q_S1Q_EEEEENS4_13SM90_TMA_LOADENS4_14ComposedLayoutINS4_7SwizzleILi3ELi4ELi3EEENS4_25smem_sparse_ptr_flag_bitsILi2ELi16EEENSL_INS5_IJNS5_IJSC_SR_EEENS5_IJSB_SG_EEEEEENS5_IJNS5_IJS1N_SI_EEESO_EEEEEEEvNS4_8identityENS4_23SM90_TMA_LOAD_MULTICASTENS1U_IS1W_NS4_18smem_ptr_flag_bitsILi16EEENSL_INS5_IJSR_SG_EEENS5_IJSG_SC_EEEEEEEvS26_EENS_8epilogue10collective6detail29Sm90TmaWarpSpecializedAdapterINS2G_15DefaultEpilogueIfNS5_IJSC_llEEES2K_NS2F_6thread17LinearCombinationIfLi1EffLNS2L_9ScaleType4KindE0ELNS_15FloatRoundStyleE2EfEENS1_15EpilogueDefaultEEEEEvvEEEEvNT_6ParamsE --------------------------
	.section	.text._ZN7cutlass13device_kernelINS_4gemm6kernel13GemmUniversalIN4cute5tupleIJiiiiEEENS1_10collective13CollectiveMmaINS1_40MainloopSm90TmaGmmaWarpSpecializedSparseILi3ENS5_IJNS4_1CILi2EEENSA_ILi1EEESC_EEENS1_32KernelTmaWarpSpecializedPingpongEEENS5_IJNSA_ILi64EEENSA_ILi256EEENSA_ILi128EEEEEENS_10bfloat16_tENS5_IJNS4_6LayoutINS5_IJiNS5_IJSB_iEEEiEEENS5_IJlNS5_IJSC_SB_EEElEEEEENSL_INS5_IJNS5_IJNS5_IJNSA_ILi8EEESB_NSA_ILi4EEEEEEiEEENS5_IJNS5_IJNSA_ILi16EEESB_SS_EEEiEEEiEEENS5_IJNS5_IJNS5_IJSI_SV_NSA_ILi2048EEEEEENSA_ILi8192EEEEEENS5_IJNS5_IJSC_NSA_ILi1024EEENSA_ILi32EEEEEElEEElEEEEEEEESK_NS5_IJlSC_lEEENS4_8TiledMMAINS4_8MMA_AtomIJNS4_4SM904GMMA6SPARSE29GMMA_64x256x32_F32BF16BF16_SSILNS1E_5MajorE0ELS1H_0ELNS1E_7ScaleInE1ELS1I_1ELNS1E_9SparseSelE0EEEEEENSL_INS5_IJSC_SC_SC_EEENS5_IJNSA_ILi0EEES1N_S1N_EEEEENS5_IJNS4_10UnderscoreES1Q_S1Q_EEEEENS4_13SM90_TMA_LOADENS4_14ComposedLayoutINS4_7SwizzleILi3ELi4ELi3EEENS4_25smem_sparse_ptr_flag_bitsILi2ELi16EEENSL_INS5_IJNS5_IJSC_SR_EEENS5_IJSB_SG_EEEEEENS5_IJNS5_IJS1N_SI_EEESO_EEEEEEEvNS4_8identityENS4_23SM90_TMA_LOAD_MULTICASTENS1U_IS1W_NS4_18smem_ptr_flag_bitsILi16EEENSL_INS5_IJSR_SG_EEENS5_IJSG_SC_EEEEEEEvS26_EENS_8epilogue10collective6detail29Sm90TmaWarpSpecializedAdapterINS2G_15DefaultEpilogueIfNS5_IJSC_llEEES2K_NS2F_6thread17LinearCombinationIfLi1EffLNS2L_9ScaleType4KindE0ELNS_15FloatRoundStyleE2EfEENS1_15EpilogueDefaultEEEEEvvEEEEvNT_6ParamsE,"ax",@progbits
	.align	128
.text._ZN7cutlass13device_kernelINS_4gemm6kernel13GemmUniversalIN4cute5tupleIJiiiiEEENS1_10collective13CollectiveMmaINS1_40MainloopSm90TmaGmmaWarpSpecializedSparseILi3ENS5_IJNS4_1CILi2EEENSA_ILi1EEESC_EEENS1_32KernelTmaWarpSpecializedPingpongEEENS5_IJNSA_ILi64EEENSA_ILi256EEENSA_ILi128EEEEEENS_10bfloat16_tENS5_IJNS4_6LayoutINS5_IJiNS5_IJSB_iEEEiEEENS5_IJlNS5_IJSC_SB_EEElEEEEENSL_INS5_IJNS5_IJNS5_IJNSA_ILi8EEESB_NSA_ILi4EEEEEEiEEENS5_IJNS5_IJNSA_ILi16EEESB_SS_EEEiEEEiEEENS5_IJNS5_IJNS5_IJSI_SV_NSA_ILi2048EEEEEENSA_ILi8192EEEEEENS5_IJNS5_IJSC_NSA_ILi1024EEENSA_ILi32EEEEEElEEElEEEEEEEESK_NS5_IJlSC_lEEENS4_8TiledMMAINS4_8MMA_AtomIJNS4_4SM904GMMA6SPARSE29GMMA_64x256x32_F32BF16BF16_SSILNS1E_5MajorE0ELS1H_0ELNS1E_7ScaleInE1ELS1I_1ELNS1E_9SparseSelE0EEEEEENSL_INS5_IJSC_SC_SC_EEENS5_IJNSA_ILi0EEES1N_S1N_EEEEENS5_IJNS4_10UnderscoreES1Q_S1Q_EEEEENS4_13SM90_TMA_LOADENS4_14ComposedLayoutINS4_7SwizzleILi3ELi4ELi3EEENS4_25smem_sparse_ptr_flag_bitsILi2ELi16EEENSL_INS5_IJNS5_IJSC_SR_EEENS5_IJSB_SG_EEEEEENS5_IJNS5_IJS1N_SI_EEESO_EEEEEEEvNS4_8identityENS4_23SM90_TMA_LOAD_MULTICASTENS1U_IS1W_NS4_18smem_ptr_flag_bitsILi16EEENSL_INS5_IJSR_SG_EEENS5_IJSG_SC_EEEEEEEvS26_EENS_8epilogue10collective6detail29Sm90TmaWarpSpecializedAdapterINS2G_15DefaultEpilogueIfNS5_IJSC_llEEES2K_NS2F_6thread17LinearCombinationIfLi1EffLNS2L_9ScaleType4KindE0ELNS_15FloatRoundStyleE2EfEENS1_15EpilogueDefaultEEEEEvvEEEEvNT_6ParamsE:
        .type           _ZN7cutlass13device_kernelINS_4gemm6kernel13GemmUniversalIN4cute5tupleIJiiiiEEENS1_10collective13CollectiveMmaINS1_40MainloopSm90TmaGmmaWarpSpecializedSparseILi3ENS5_IJNS4_1CILi2EEENSA_ILi1EEESC_EEENS1_32KernelTmaWarpSpecializedPingpongEEENS5_IJNSA_ILi64EEENSA_ILi256EEENSA_ILi128EEEEEENS_10bfloat16_tENS5_IJNS4_6LayoutINS5_IJiNS5_IJSB_iEEEiEEENS5_IJlNS5_IJSC_SB_EEElEEEEENSL_INS5_IJNS5_IJNS5_IJNSA_ILi8EEESB_NSA_ILi4EEEEEEiEEENS5_IJNS5_IJNSA_ILi16EEESB_SS_EEEiEEEiEEENS5_IJNS5_IJNS5_IJSI_SV_NSA_ILi2048EEEEEENSA_ILi8192EEEEEENS5_IJNS5_IJSC_NSA_ILi1024EEENSA_ILi32EEEEEElEEElEEEEEEEESK_NS5_IJlSC_lEEENS4_8TiledMMAINS4_8MMA_AtomIJNS4_4SM904GMMA6SPARSE29GMMA_64x256x32_F32BF16BF16_SSILNS1E_5MajorE0ELS1H_0ELNS1E_7ScaleInE1ELS1I_1ELNS1E_9SparseSelE0EEEEEENSL_INS5_IJSC_SC_SC_EEENS5_IJNSA_ILi0EEES1N_S1N_EEEEENS5_IJNS4_10UnderscoreES1Q_S1Q_EEEEENS4_13SM90_TMA_LOADENS4_14ComposedLayoutINS4_7SwizzleILi3ELi4ELi3EEENS4_25smem_sparse_ptr_flag_bitsILi2ELi16EEENSL_INS5_IJNS5_IJSC_SR_EEENS5_IJSB_SG_EEEEEENS5_IJNS5_IJS1N_SI_EEESO_EEEEEEEvNS4_8identityENS4_23SM90_TMA_LOAD_MULTICASTENS1U_IS1W_NS4_18smem_ptr_flag_bitsILi16EEENSL_INS5_IJSR_SG_EEENS5_IJSG_SC_EEEEEEEvS26_EENS_8epilogue10collective6detail29Sm90TmaWarpSpecializedAdapterINS2G_15DefaultEpilogueIfNS5_IJSC_llEEES2K_NS2F_6thread17LinearCombinationIfLi1EffLNS2L_9ScaleType4KindE0ELNS_15FloatRoundStyleE2EfEENS1_15EpilogueDefaultEEEEEvvEEEEvNT_6ParamsE,@function
        .size           _ZN7cutlass13device_kernelINS_4gemm6kernel13GemmUniversalIN4cute5tupleIJiiiiEEENS1_10collective13CollectiveMmaINS1_40MainloopSm90TmaGmmaWarpSpecializedSparseILi3ENS5_IJNS4_1CILi2EEENSA_ILi1EEESC_EEENS1_32KernelTmaWarpSpecializedPingpongEEENS5_IJNSA_ILi64EEENSA_ILi256EEENSA_ILi128EEEEEENS_10bfloat16_tENS5_IJNS4_6LayoutINS5_IJiNS5_IJSB_iEEEiEEENS5_IJlNS5_IJSC_SB_EEElEEEEENSL_INS5_IJNS5_IJNS5_IJNSA_ILi8EEESB_NSA_ILi4EEEEEEiEEENS5_IJNS5_IJNSA_ILi16EEESB_SS_EEEiEEEiEEENS5_IJNS5_IJNS5_IJSI_SV_NSA_ILi2048EEEEEENSA_ILi8192EEEEEENS5_IJNS5_IJSC_NSA_ILi1024EEENSA_ILi32EEEEEElEEElEEEEEEEESK_NS5_IJlSC_lEEENS4_8TiledMMAINS4_8MMA_AtomIJNS4_4SM904GMMA6SPARSE29GMMA_64x256x32_F32BF16BF16_SSILNS1E_5MajorE0ELS1H_0ELNS1E_7ScaleInE1ELS1I_1ELNS1E_9SparseSelE0EEEEEENSL_INS5_IJSC_SC_SC_EEENS5_IJNSA_ILi0EEES1N_S1N_EEEEENS5_IJNS4_10UnderscoreES1Q_S1Q_EEEEENS4_13SM90_TMA_LOADENS4_14ComposedLayoutINS4_7SwizzleILi3ELi4ELi3EEENS4_25smem_sparse_ptr_flag_bitsILi2ELi16EEENSL_INS5_IJNS5_IJSC_SR_EEENS5_IJSB_SG_EEEEEENS5_IJNS5_IJS1N_SI_EEESO_EEEEEEEvNS4_8identityENS4_23SM90_TMA_LOAD_MULTICASTENS1U_IS1W_NS4_18smem_ptr_flag_bitsILi16EEENSL_INS5_IJSR_SG_EEENS5_IJSG_SC_EEEEEEEvS26_EENS_8epilogue10collective6detail29Sm90TmaWarpSpecializedAdapterINS2G_15DefaultEpilogueIfNS5_IJSC_llEEES2K_NS2F_6thread17LinearCombinationIfLi1EffLNS2L_9ScaleType4KindE0ELNS_15FloatRoundStyleE2EfEENS1_15EpilogueDefaultEEEEEvvEEEEvNT_6ParamsE,(.L_x_318 - _ZN7cutlass13device_kernelINS_4gemm6kernel13GemmUniversalIN4cute5tupleIJiiiiEEENS1_10collective13CollectiveMmaINS1_40MainloopSm90TmaGmmaWarpSpecializedSparseILi3ENS5_IJNS4_1CILi2EEENSA_ILi1EEESC_EEENS1_32KernelTmaWarpSpecializedPingpongEEENS5_IJNSA_ILi64EEENSA_ILi256EEENSA_ILi128EEEEEENS_10bfloat16_tENS5_IJNS4_6LayoutINS5_IJiNS5_IJSB_iEEEiEEENS5_IJlNS5_IJSC_SB_EEElEEEEENSL_INS5_IJNS5_IJNS5_IJNSA_ILi8EEESB_NSA_ILi4EEEEEEiEEENS5_IJNS5_IJNSA_ILi16EEESB_SS_EEEiEEEiEEENS5_IJNS5_IJNS5_IJSI_SV_NSA_ILi2048EEEEEENSA_ILi8192EEEEEENS5_IJNS5_IJSC_NSA_ILi1024EEENSA_ILi32EEEEEElEEElEEEEEEEESK_NS5_IJlSC_lEEENS4_8TiledMMAINS4_8MMA_AtomIJNS4_4SM904GMMA6SPARSE29GMMA_64x256x32_F32BF16BF16_SSILNS1E_5MajorE0ELS1H_0ELNS1E_7ScaleInE1ELS1I_1ELNS1E_9SparseSelE0EEEEEENSL_INS5_IJSC_SC_SC_EEENS5_IJNSA_ILi0EEES1N_S1N_EEEEENS5_IJNS4_10UnderscoreES1Q_S1Q_EEEEENS4_13SM90_TMA_LOADENS4_14ComposedLayoutINS4_7SwizzleILi3ELi4ELi3EEENS4_25smem_sparse_ptr_flag_bitsILi2ELi16EEENSL_INS5_IJNS5_IJSC_SR_EEENS5_IJSB_SG_EEEEEENS5_IJNS5_IJS1N_SI_EEESO_EEEEEEEvNS4_8identityENS4_23SM90_TMA_LOAD_MULTICASTENS1U_IS1W_NS4_18smem_ptr_flag_bitsILi16EEENSL_INS5_IJSR_SG_EEENS5_IJSG_SC_EEEEEEEvS26_EENS_8epilogue10collective6detail29Sm90TmaWarpSpecializedAdapterINS2G_15DefaultEpilogueIfNS5_IJSC_llEEES2K_NS2F_6thread17LinearCombinationIfLi1EffLNS2L_9ScaleType4KindE0ELNS_15FloatRoundStyleE2EfEENS1_15EpilogueDefaultEEEEEvvEEEEvNT_6ParamsE)
        .other          _ZN7cutlass13device_kernelINS_4gemm6kernel13GemmUniversalIN4cute5tupleIJiiiiEEENS1_10collective13CollectiveMmaINS1_40MainloopSm90TmaGmmaWarpSpecializedSparseILi3ENS5_IJNS4_1CILi2EEENSA_ILi1EEESC_EEENS1_32KernelTmaWarpSpecializedPingpongEEENS5_IJNSA_ILi64EEENSA_ILi256EEENSA_ILi128EEEEEENS_10bfloat16_tENS5_IJNS4_6LayoutINS5_IJiNS5_IJSB_iEEEiEEENS5_IJlNS5_IJSC_SB_EEElEEEEENSL_INS5_IJNS5_IJNS5_IJNSA_ILi8EEESB_NSA_ILi4EEEEEEiEEENS5_IJNS5_IJNSA_ILi16EEESB_SS_EEEiEEEiEEENS5_IJNS5_IJNS5_IJSI_SV_NSA_ILi2048EEEEEENSA_ILi8192EEEEEENS5_IJNS5_IJSC_NSA_ILi1024EEENSA_ILi32EEEEEElEEElEEEEEEEESK_NS5_IJlSC_lEEENS4_8TiledMMAINS4_8MMA_AtomIJNS4_4SM904GMMA6SPARSE29GMMA_64x256x32_F32BF16BF16_SSILNS1E_5MajorE0ELS1H_0ELNS1E_7ScaleInE1ELS1I_1ELNS1E_9SparseSelE0EEEEEENSL_INS5_IJSC_SC_SC_EEENS5_IJNSA_ILi0EEES1N_S1N_EEEEENS5_IJNS4_10UnderscoreES1Q_S1Q_EEEEENS4_13SM90_TMA_LOADENS4_14ComposedLayoutINS4_7SwizzleILi3ELi4ELi3EEENS4_25smem_sparse_ptr_flag_bitsILi2ELi16EEENSL_INS5_IJNS5_IJSC_SR_EEENS5_IJSB_SG_EEEEEENS5_IJNS5_IJS1N_SI_EEESO_EEEEEEEvNS4_8identityENS4_23SM90_TMA_LOAD_MULTICASTENS1U_IS1W_NS4_18smem_ptr_flag_bitsILi16EEENSL_INS5_IJSR_SG_EEENS5_IJSG_SC_EEEEEEEvS26_EENS_8epilogue10collective6detail29Sm90TmaWarpSpecializedAdapterINS2G_15DefaultEpilogueIfNS5_IJSC_llEEES2K_NS2F_6thread17LinearCombinationIfLi1EffLNS2L_9ScaleType4KindE0ELNS_15FloatRoundStyleE2EfEENS1_15EpilogueDefaultEEEEEvvEEEEvNT_6ParamsE,@"STO_CUDA_ENTRY STV_DEFAULT"
_ZN7cutlass13device_kernelINS_4gemm6kernel13GemmUniversalIN4cute5tupleIJiiiiEEENS1_10collective13CollectiveMmaINS1_40MainloopSm90TmaGmmaWarpSpecializedSparseILi3ENS5_IJNS4_1CILi2EEENSA_ILi1EEESC_EEENS1_32KernelTmaWarpSpecializedPingpongEEENS5_IJNSA_ILi64EEENSA_ILi256EEENSA_ILi128EEEEEENS_10bfloat16_tENS5_IJNS4_6LayoutINS5_IJiNS5_IJSB_iEEEiEEENS5_IJlNS5_IJSC_SB_EEElEEEEENSL_INS5_IJNS5_IJNS5_IJNSA_ILi8EEESB_NSA_ILi4EEEEEEiEEENS5_IJNS5_IJNSA_ILi16EEESB_SS_EEEiEEEiEEENS5_IJNS5_IJNS5_IJSI_SV_NSA_ILi2048EEEEEENSA_ILi8192EEEEEENS5_IJNS5_IJSC_NSA_ILi1024EEENSA_ILi32EEEEEElEEElEEEEEEEESK_NS5_IJlSC_lEEENS4_8TiledMMAINS4_8MMA_AtomIJNS4_4SM904GMMA6SPARSE29GMMA_64x256x32_F32BF16BF16_SSILNS1E_5MajorE0ELS1H_0ELNS1E_7ScaleInE1ELS1I_1ELNS1E_9SparseSelE0EEEEEENSL_INS5_IJSC_SC_SC_EEENS5_IJNSA_ILi0EEES1N_S1N_EEEEENS5_IJNS4_10UnderscoreES1Q_S1Q_EEEEENS4_13SM90_TMA_LOADENS4_14ComposedLayoutINS4_7SwizzleILi3ELi4ELi3EEENS4_25smem_sparse_ptr_flag_bitsILi2ELi16EEENSL_INS5_IJNS5_IJSC_SR_EEENS5_IJSB_SG_EEEEEENS5_IJNS5_IJS1N_SI_EEESO_EEEEEEEvNS4_8identityENS4_23SM90_TMA_LOAD_MULTICASTENS1U_IS1W_NS4_18smem_ptr_flag_bitsILi16EEENSL_INS5_IJSR_SG_EEENS5_IJSG_SC_EEEEEEEvS26_EENS_8epilogue10collective6detail29Sm90TmaWarpSpecializedAdapterINS2G_15DefaultEpilogueIfNS5_IJSC_llEEES2K_NS2F_6thread17LinearCombinationIfLi1EffLNS2L_9ScaleType4KindE0ELNS_15FloatRoundStyleE2EfEENS1_15EpilogueDefaultEEEEEvvEEEEvNT_6ParamsE:
[----:B------:R-:W-:Y:S01]  /*0000*/  LDC R1, c[0x0][0x28] ;  /* 0x00000a00ff017b82 */ /* 0x000fe20000000800 */
[----:B------:R-:W0:Y:S01]  /*0010*/  S2R R14, SR_TID.X ;  /* 0x00000000000e7919 */ /* 0x000e220000002100 */
[----:B------:R-:W-:Y:S01]  /*0020*/  ELECT P0, URZ, PT ;  /* 0x00000000003f782f */ /* 0x000fe20003800000 */
[----:B------:R-:W-:Y:S01]  /*0030*/  BSSY B0, `(.L_x_0) ;  /* 0x0000012000007945 */ /* 0x000fe20003800000 */
[--C-:B0-----:R-:W-:Y:S02]  /*0040*/  SHF.R.U32.HI R0, RZ, 0x5, R14.reuse ;  /* 0x00000005ff007819 */ /* 0x101fe4000001160e */
[----:B------:R-:W-:-:S03]  /*0050*/  SHF.R.U32.HI R4, RZ, 0x7, R14 ;  /* 0x00000007ff047819 */ /* 0x000fc6000001160e */
[----:B------:R-:W0:Y:S04]  /*0060*/  SHFL.IDX PT, R2, R0, RZ, 0x1f ;  /* 0x00001fff00027589 */ /* 0x000e2800000e0000 */
[----:B------:R1:W2:Y:S01]  /*0070*/  SHFL.IDX PT, R5, R4, RZ, 0x1f ;  /* 0x00001fff04057589 */ /* 0x0002a200000e0000 */
[----:B0-----:R-:W-:-:S13]  /*0080*/  ISETP.NE.OR P0, PT, R2, RZ, !P0 ;  /* 0x000000ff0200720c */ /* 0x001fda0004705670 */
[----:B-12---:R-:W-:Y:S05]  /*0090*/  @P0 BRA `(.L_x_1) ;  /* 0x00000000002c0947 */ /* 0x006fea0003800000 */
[----:B------:R-:W-:Y:S02]  /*00a0*/  ULDC.64 UR4, c[0x0][0x198] ;  /* 0x0000660000047ab9 */ /* 0x000fe40000000a00 */
[----:B------:R-:W-:Y:S02]  /*00b0*/  UIADD3 UR6, UP0, UR4, 0xf0, URZ ;  /* 0x000000f004067890 */ /* 0x000fe4000ff1e03f */
[----:B------:R-:W-:Y:S02]  /*00c0*/  UIADD3 UR8, UP1, UR4, 0x1f0, URZ ;  /* 0x000001f004087890 */ /* 0x000fe4000ff3e03f */
[----:B------:R-:W-:Y:S02]  /*00d0*/  UIADD3 UR4, UP2, UR4, 0x2f0, URZ ;  /* 0x000002f004047890 */ /* 0x000fe4000ff5e03f */
[----:B------:R-:W-:Y:S02]  /*00e0*/  UIADD3.X UR7, URZ, UR5, URZ, UP0, !UPT ;  /* 0x000000053f077290 */ /* 0x000fe400087fe43f */
[----:B------:R-:W-:-:S02]  /*00f0*/  UIADD3.X UR9, URZ, UR5, URZ, UP1, !UPT ;  /* 0x000000053f097290 */ /* 0x000fc40008ffe43f */
[----:B------:R-:W-:-:S05]  /*0100*/  UIADD3.X UR5, URZ, UR5, URZ, UP2, !UPT ;  /* 0x000000053f057290 */ /* 0x000fca00097fe43f */
[----:B------:R0:W-:Y:S02]  /*0110*/  UTMACCTL.PF [UR6] ;  /* 0x00000000060079b9 */ /* 0x0001e40008040000 */
[----:B------:R0:W-:Y:S02]  /*0120*/  UTMACCTL.PF [UR8] ;  /* 0x00000000080079b9 */ /* 0x0001e40008040000 */
[----:B------:R0:W-:Y:S02]  /*0130*/  UTMACCTL.PF [UR4] ;  /* 0x00000000040079b9 */ /* 0x0001e40008040000 */
[----:B0-----:R-:W-:Y:S01]  /*0140*/  NOP ;  /* 0x0000000000007918 */ /* 0x001fe20000000000 */
.L_x_1:
[----:B------:R-:W-:Y:S05]  /*0150*/  BSYNC B0 ;  /* 0x0000000000007941 */ /* 0x000fea0003800000 */
.L_x_0:
[----:B------:R-:W0:Y:S02]  /*0160*/  SHFL.IDX PT, R6, R0, RZ, 0x1f ;  /* 0x00001fff00067589 */ /* 0x000e2400000e0000 */
[----:B0-----:R-:W-:-:S13]  /*0170*/  ISETP.NE.AND P0, PT, R6, RZ, PT ;  /* 0x000000ff0600720c */ /* 0x001fda0003f05270 */
[----:B------:R-:W-:Y:S05]  /*0180*/  @P0 BRA `(.L_x_2) ;  /* 0x0000000000500947 */ /* 0x000fea0003800000 */
[----:B------:R-:W0:Y:S01]  /*0190*/  S2UR UR8, SR_CgaCtaId ;  /* 0x00000000000879c3 */ /* 0x000e220000008800 */
[----:B------:R-:W-:Y:S01]  /*01a0*/  UMOV UR4, 0x400 ;  /* 0x0000040000047882 */ /* 0x000fe20000000000 */
[----:B------:R-:W-:Y:S01]  /*01b0*/  UMOV UR5, 0x1 ;  /* 0x0000000100057882 */ /* 0x000fe20000000000 */
[----:B------:R-:W-:Y:S01]  /*01c0*/  UMOV UR6, 0x2 ;  /* 0x0000000200067882 */ /* 0x000fe20000000000 */
[----:B------:R-:W-:Y:S01]  /*01d0*/  ELECT P0, URZ, PT ;  /* 0x00000000003f782f */ /* 0x000fe20003800000 */
[----:B------:R-:W-:-:S04]  /*01e0*/  UIADD3 UR6, -UR6, 0x100000, URZ ;  /* 0x0010000006067890 */ /* 0x000fc8000fffe13f */
[----:B------:R-:W-:Y:S02]  /*01f0*/  USHF.L.U32 UR7, UR6, 0xb, URZ ;  /* 0x0000000b06077899 */ /* 0x000fe4000800063f */
[----:B------:R-:W-:Y:S02]  /*0200*/  USHF.L.U32 UR6, UR6, 0x1, URZ ;  /* 0x0000000106067899 */ /* 0x000fe4000800063f */
[----:B0-----:R-:W-:Y:S02]  /*0210*/  ULEA UR8, UR8, UR4, 0x18 ;  /* 0x0000000408087291 */ /* 0x001fe4000f8ec03f */
[----:B------:R-:W-:-:S04]  /*0220*/  UIADD3 UR4, -UR5, 0x100000, URZ ;  /* 0x0010000005047890 */ /* 0x000fc8000fffe13f */
[----:B------:R-:W-:Y:S02]  /*0230*/  USHF.L.U32 UR5, UR4, 0xb, URZ ;  /* 0x0000000b04057899 */ /* 0x000fe4000800063f */
[----:B------:R-:W-:Y:S01]  /*0240*/  USHF.L.U32 UR4, UR4, 0x1, URZ ;  /* 0x0000000104047899 */ /* 0x000fe2000800063f */
[----:B------:R-:W0:Y:S11]  /*0250*/  FENCE.VIEW.ASYNC.S ;  /* 0x00000000000073c6 */ /* 0x000e360000000000 */
[----:B0-----:R0:W1:Y:S01]  /*0260*/  SYNCS.EXCH.64 URZ, [UR8], UR4 ;  /* 0x00000004083f75b2 */ /* 0x0010620008000100 */
[----:B------:R0:W2:Y:S01]  /*0270*/  SYNCS.EXCH.64 URZ, [UR8+0x18], UR6 ;  /* 0x00001806083f75b2 */ /* 0x0000a20008000100 */
[----:B------:R0:W3:Y:S01]  /*0280*/  SYNCS.EXCH.64 URZ, [UR8+0x8], UR4 ;  /* 0x00000804083f75b2 */ /* 0x0000e20008000100 */
[----:B------:R0:W4:Y:S01]  /*0290*/  SYNCS.EXCH.64 URZ, [UR8+0x20], UR6 ;  /* 0x00002006083f75b2 */ /* 0x0001220008000100 */
[----:B------:R0:W0:Y:S01]  /*02a0*/  SYNCS.EXCH.64 URZ, [UR8+0x10], UR4 ;  /* 0x00001004083f75b2 */ /* 0x0000220008000100 */
[----:B------:R0:W0:Y:S01]  /*02b0*/  SYNCS.EXCH.64 URZ, [UR8+0x28], UR6 ;  /* 0x00002806083f75b2 */ /* 0x0000220008000100 */
[----:B------:R-:W-:Y:S01]  /*02c0*/  NOP ;  /* 0x0000000000007918 */ /* 0x000fe20000000000 */
.L_x_2:
[----:B------:R-:W-:Y:S01]  /*02d0*/  SHF.R.S32.HI R3, RZ, 0x1f, R14 ;  /* 0x0000001fff037819 */ /* 0x000fe2000001140e */
[----:B------:R-:W5:Y:S01]  /*02e0*/  SHFL.IDX PT, R7, R0, RZ, 0x1f ;  /* 0x00001fff00077589 */ /* 0x000f6200000e0000 */
[----:B------:R-:W1:Y:S01]  /*02f0*/  S2UR UR13, SR_CTAID.X ;  /* 0x00000000000d79c3 */ /* 0x000e620000002500 */
[----:B------:R-:W-:Y:S02]  /*0300*/  ELECT P0, URZ, PT ;  /* 0x00000000003f782f */ /* 0x000fe40003800000 */
[----:B------:R-:W-:Y:S01]  /*0310*/  LEA.HI R3, R3, R14, RZ, 0x7 ;  /* 0x0000000e03037211 */ /* 0x000fe200078f38ff */
[----:B------:R1:W2:Y:S01]  /*0320*/  SHFL.IDX PT, R9, R0, RZ, 0x1f ;  /* 0x00001fff00097589 */ /* 0x0002a200000e0000 */
[----:B------:R-:W-:Y:S01]  /*0330*/  ELECT P1, URZ, PT ;  /* 0x00000000003f782f */ /* 0x000fe20003820000 */
[----:B------:R-:W-:Y:S01]  /*0340*/  NOP ;  /* 0x0000000000007918 */ /* 0x000fe20000000000 */
[----:B------:R-:W-:Y:S01]  /*0350*/  LOP3.LUT R3, R3, 0xffffff80, RZ, 0xc0, !PT ;  /* 0xffffff8003037812 */ /* 0x000fe200078ec0ff */
[----:B------:R-:W3:Y:S01]  /*0360*/  S2R R16, SR_CTAID.Y ;  /* 0x0000000000107919 */ /* 0x000ee20000002600 */
[----:B0-----:R-:W-:Y:S01]  /*0370*/  ULDC UR4, c[0x0][0x150] ;  /* 0x0000540000047ab9 */ /* 0x001fe20000000800 */
[----:B------:R-:W0:Y:S01]  /*0380*/  LDC R11, c[0x0][0x144] ;  /* 0x00005100ff0b7b82 */ /* 0x000e220000000800 */
[----:B------:R-:W-:Y:S01]  /*0390*/  UMOV UR11, 0x80 ;  /* 0x00000080000b7882 */ /* 0x000fe20000000000 */
[----:B------:R-:W-:Y:S01]  /*03a0*/  IMAD.IADD R15, R14, 0x1, -R3 ;  /* 0x000000010e0f7824 */ /* 0x000fe200078e0a03 */
[----:B------:R-:W4:Y:S01]  /*03b0*/  SHFL.IDX PT, R4, R4, RZ, 0x1f ;  /* 0x00001fff04047589 */ /* 0x000f2200000e0000 */
[----:B------:R-:W-:Y:S01]  /*03c0*/  NOP ;  /* 0x0000000000007918 */ /* 0x000fe20000000000 */
[----:B------:R-:W-:-:S02]  /*03d0*/  VIADD R40, R5, 0xffffffff ;  /* 0xffffffff05287836 */ /* 0x000fc40000000000 */
[----:B------:R-:W-:Y:S01]  /*03e0*/  SHF.R.S32.HI R18, RZ, 0x1f, R15 ;  /* 0x0000001fff127819 */ /* 0x000fe2000001140f */
[----:B------:R-:W0:Y:S01]  /*03f0*/  LDC R25, c[0x0][0x148] ;  /* 0x00005200ff197b82 */ /* 0x000e220000000800 */
[----:B------:R-:W-:Y:S01]  /*0400*/  IMAD.MOV.U32 R12, RZ, RZ, 0x1 ;  /* 0x00000001ff0c7424 */ /* 0x000fe200078e00ff */
[----:B------:R-:W-:Y:S02]  /*0410*/  ISETP.GE.U32.AND P4, PT, R40, 0x2, PT ;  /* 0x000000022800780c */ /* 0x000fe40003f86070 */
[----:B------:R-:W-:Y:S02]  /*0420*/  LEA.HI R3, R18, R15, RZ, 0x3 ;  /* 0x0000000f12037211 */ /* 0x000fe400078f18ff */
[----:B-----5:R-:W-:Y:S02]  /*0430*/  ISETP.NE.OR P0, PT, R7, RZ, !P0 ;  /* 0x000000ff0700720c */ /* 0x020fe40004705670 */
[--C-:B------:R-:W-:Y:S02]  /*0440*/  SHF.R.S32.HI R7, RZ, 0x3, R3.reuse ;  /* 0x00000003ff077819 */ /* 0x100fe40000011403 */
[----:B------:R-:W-:-:S02]  /*0450*/  SHF.R.S32.HI R8, RZ, 0x1f, R3 ;  /* 0x0000001fff087819 */ /* 0x000fc40000011403 */
[----:B------:R-:W-:Y:S02]  /*0460*/  SHF.R.S32.HI R3, RZ, 0x1f, R6 ;  /* 0x0000001fff037819 */ /* 0x000fe40000011406 */
[----:B------:R-:W-:Y:S02]  /*0470*/  LEA.HI R8, R8, R7, RZ, 0x2 ;  /* 0x0000000708087211 */ /* 0x000fe400078f10ff */
[----:B------:R-:W-:Y:S02]  /*0480*/  LEA.HI R3, R3, R6, RZ, 0x2 ;  /* 0x0000000603037211 */ /* 0x000fe400078f10ff */
[----:B------:R-:W-:Y:S01]  /*0490*/  LOP3.LUT R8, R8, 0xfffffffc, RZ, 0xc0, !PT ;  /* 0xfffffffc08087812 */ /* 0x000fe200078ec0ff */
[----:B------:R-:W-:Y:S01]  /*04a0*/  VOTEU.ALL UP0, P0 ;  /* 0x00000000003f7886 */ /* 0x000fe20000000000 */
[----:B------:R-:W-:Y:S02]  /*04b0*/  LOP3.LUT R3, R3, 0x3ffffffc, RZ, 0xc0, !PT ;  /* 0x3ffffffc03037812 */ /* 0x000fe400078ec0ff */
[----:B-1----:R-:W-:Y:S01]  /*04c0*/  I2FP.F32.U32 R0, UR13 ;  /* 0x0000000d00007c45 */ /* 0x002fe20008201000 */
[----:B------:R-:W-:Y:S01]  /*04d0*/  IMAD.IADD R8, R7, 0x1, -R8 ;  /* 0x0000000107087824 */ /* 0x000fe200078e0a08 */
[----:B--2---:R-:W-:Y:S01]  /*04e0*/  ISETP.NE.OR P1, PT, R9, RZ, !P1 ;  /* 0x000000ff0900720c */ /* 0x004fe20004f25670 */
[----:B------:R-:W-:Y:S01]  /*04f0*/  IMAD.IADD R3, R6, 0x1, -R3 ;  /* 0x0000000106037824 */ /* 0x000fe200078e0a03 */
[----:B------:R-:W1:Y:S01]  /*0500*/  @!UP0 S2UR UR7, SR_CgaCtaId ;  /* 0x00000000000789c3 */ /* 0x000e620000008800 */
[----:B------:R-:W-:Y:S01]  /*0510*/  FMUL R10, R0, UR4 ;  /* 0x00000004000a7c20 */ /* 0x000fe20008400000 */
[----:B------:R-:W-:Y:S01]  /*0520*/  ULDC UR4, c[0x0][0x154] ;  /* 0x0000550000047ab9 */ /* 0x000fe20000000800 */
[----:B------:R-:W-:Y:S01]  /*0530*/  IMAD R8, R3, 0x4, R8 ;  /* 0x0000000403087824 */ /* 0x000fe200078e0208 */
[----:B------:R-:W-:Y:S01]  /*0540*/  SHF.R.S32.HI R3, RZ, 0x1f, R2 ;  /* 0x0000001fff037819 */ /* 0x000fe20000011402 */
[----:B------:R-:W-:Y:S01]  /*0550*/  @!UP0 UMOV UR6, 0x400 ;  /* 0x0000040000068882 */ /* 0x000fe20000000000 */
[----:B----4-:R-:W-:Y:S01]  /*0560*/  R2UR UR12, R4 ;  /* 0x00000000040c72ca */ /* 0x010fe200000e0000 */
[----:B------:R-:W2:Y:S01]  /*0570*/  F2I.U32.TRUNC.NTZ R10, R10 ;  /* 0x0000000a000a7305 */ /* 0x000ea2000020f000 */
[----:B------:R-:W-:Y:S01]  /*0580*/  LEA.HI R3, R3, R2, RZ, 0x2 ;  /* 0x0000000203037211 */ /* 0x000fe200078f10ff */
[C---:B------:R-:W-:Y:S01]  /*0590*/  IMAD.SHL.U32 R13, R8.reuse, 0x4, RZ ;  /* 0x00000004080d7824 */ /* 0x040fe200078e00ff */
[----:B------:R-:W-:Y:S01]  /*05a0*/  LEA.HI R0, R8, R8, RZ, 0x1 ;  /* 0x0000000808007211 */ /* 0x000fe200078f08ff */
[----:B------:R-:W-:Y:S01]  /*05b0*/  VOTEU.ALL UP1, P1 ;  /* 0x00000000003f7886 */ /* 0x000fe20000820000 */
[----:B------:R-:W-:Y:S01]  /*05c0*/  LOP3.LUT R3, R3, 0xfffffffc, RZ, 0xc0, !PT ;  /* 0xfffffffc03037812 */ /* 0x000fe200078ec0ff */
[----:B------:R-:W-:Y:S01]  /*05d0*/  VOTEU.ALL UP2, P1 ;  /* 0x00000000003f7886 */ /* 0x000fe20000840000 */
[----:B------:R-:W-:Y:S01]  /*05e0*/  LOP3.LUT R7, R0, 0xfffffffe, RZ, 0xc0, !PT ;  /* 0xfffffffe00077812 */ /* 0x000fe200078ec0ff */
[----:B------:R-:W-:Y:S01]  /*05f0*/  VOTEU.ALL UP3, P1 ;  /* 0x00000000003f7886 */ /* 0x000fe20000860000 */
[----:B------:R-:W4:Y:S01]  /*0600*/  @!UP1 S2UR UR10, SR_CgaCtaId ;  /* 0x00000000000a99c3 */ /* 0x000f220000008800 */
[----:B------:R-:W-:Y:S01]  /*0610*/  IMAD.IADD R19, R2, 0x1, -R3 ;  /* 0x0000000102137824 */ /* 0x000fe200078e0a03 */
[----:B---3--:R-:W-:Y:S01]  /*0620*/  I2FP.F32.U32 R0, R16 ;  /* 0x0000001000007245 */ /* 0x008fe20000201000 */
[C---:B------:R-:W-:Y:S01]  /*0630*/  IMAD.IADD R7, R8.reuse, 0x1, -R7 ;  /* 0x0000000108077824 */ /* 0x040fe200078e0a07 */
[----:B------:R-:W-:Y:S01]  /*0640*/  @!UP1 UMOV UR9, 0x400 ;  /* 0x0000040000099882 */ /* 0x000fe20000000000 */
[----:B------:R-:W-:Y:S01]  /*0650*/  LOP3.LUT R13, R8, 0xc, R13, 0x78, !PT ;  /* 0x0000000c080d7812 */ /* 0x000fe200078e780d */
[----:B--2---:R-:W-:-:S02]  /*0660*/  IMAD.MOV R24, RZ, RZ, -R10 ;  /* 0x000000ffff187224 */ /* 0x004fc400078e0a0a */
[----:B------:R-:W-:Y:S01]  /*0670*/  FMUL R0, R0, UR4 ;  /* 0x0000000400007c20 */ /* 0x000fe20008400000 */
[----:B------:R-:W2:Y:S01]  /*0680*/  LDC R2, c[0x0][0x140] ;  /* 0x00005000ff027b82 */ /* 0x000ea20000000800 */
[----:B------:R-:W-:Y:S01]  /*0690*/  UMOV UR4, 0x20 ;  /* 0x0000002000047882 */ /* 0x000fe20000000000 */
[----:B0-----:R-:W-:Y:S01]  /*06a0*/  IMAD R24, R11, R24, UR13 ;  /* 0x0000000d0b187e24 */ /* 0x001fe2000f8e0218 */
[----:B------:R-:W-:-:S04]  /*06b0*/  @!UP0 UIADD3 UR4, -UR4, 0x100000, URZ ;  /* 0x0010000004048890 */ /* 0x000fc8000fffe13f */
[----:B------:R-:W-:Y:S02]  /*06c0*/  @!UP0 USHF.L.U32 UR5, UR4, 0xb, URZ ;  /* 0x0000000b04058899 */ /* 0x000fe4000800063f */
[----:B------:R-:W-:Y:S01]  /*06d0*/  @!UP0 USHF.L.U32 UR4, UR4, 0x1, URZ ;  /* 0x0000000104048899 */ /* 0x000fe2000800063f */
[----:B------:R-:W-:Y:S01]  /*06e0*/  ISETP.NE.AND P2, PT, R19, 0x3, PT ;  /* 0x000000031300780c */ /* 0x000fe20003f45270 */
[----:B------:R-:W0:Y:S01]  /*06f0*/  F2I.U32.TRUNC.NTZ R0, R0 ;  /* 0x0000000000007305 */ /* 0x000e22000020f000 */
[----:B-1----:R-:W-:Y:S01]  /*0700*/  @!UP0 ULEA UR8, UR7, UR6, 0x18 ;  /* 0x0000000607088291 */ /* 0x002fe2000f8ec03f */
[----:B------:R-:W-:Y:S01]  /*0710*/  ISETP.NE.AND P3, PT, R7, R24, PT ;  /* 0x000000180700720c */ /* 0x000fe20003f65270 */
[----:B------:R-:W-:-:S04]  /*0720*/  @!UP1 UIADD3 UR6, -UR11, 0x100000, URZ ;  /* 0x001000000b069890 */ /* 0x000fc8000fffe13f */
[----:B------:R-:W-:Y:S02]  /*0730*/  @!UP1 USHF.L.U32 UR7, UR6, 0xb, URZ ;  /* 0x0000000b06079899 */ /* 0x000fe4000800063f */
[----:B------:R-:W-:Y:S01]  /*0740*/  @!UP1 USHF.L.U32 UR6, UR6, 0x1, URZ ;  /* 0x0000000106069899 */ /* 0x000fe2000800063f */
[----:B------:R-:W-:Y:S01]  /*0750*/  VOTEU.ALL UP4, P1 ;  /* 0x00000000003f7886 */ /* 0x000fe20000880000 */
[----:B------:R-:W-:Y:S01]  /*0760*/  VOTEU.ALL UP5, P1 ;  /* 0x00000000003f7886 */ /* 0x000fe200008a0000 */
[----:B------:R-:W-:Y:S01]  /*0770*/  VOTEU.ALL UP0, P0 ;  /* 0x00000000003f7886 */ /* 0x000fe20000000000 */
[----:B----4-:R-:W-:Y:S01]  /*0780*/  @!UP1 ULEA UR9, UR10, UR9, 0x18 ;  /* 0x000000090a099291 */ /* 0x010fe2000f8ec03f */
[----:B------:R-:W-:Y:S01]  /*0790*/  VOTEU.ALL UP1, P0 ;  /* 0x00000000003f7886 */ /* 0x000fe20000020000 */
[----:B------:R-:W-:Y:S01]  /*07a0*/  ISETP.EQ.OR P0, PT, R19, RZ, !P2 ;  /* 0x000000ff1300720c */ /* 0x000fe20005702670 */
[----:B0-----:R-:W-:Y:S01]  /*07b0*/  IMAD.MOV R26, RZ, RZ, -R0 ;  /* 0x000000ffff1a7224 */ /* 0x001fe200078e0a00 */
[----:B------:R-:W-:Y:S01]  /*07c0*/  @P3 LEA.HI R0, R13, R13, RZ, 0x1 ;  /* 0x0000000d0d003211 */ /* 0x000fe200078f08ff */
[----:B------:R-:W0:Y:S02]  /*07d0*/  FENCE.VIEW.ASYNC.S ;  /* 0x00000000000073c6 */ /* 0x000e240000000000 */
[----:B0-----:R0:W1:Y:S01]  /*07e0*/  @!UP0 SYNCS.EXCH.64 URZ, [UR8+0x60], UR4 ;  /* 0x00006004083f85b2 */ /* 0x0010620008000100 */
[----:B------:R-:W-:Y:S01]  /*07f0*/  ISETP.EQ.AND P0, PT, R5, RZ, P0 ;  /* 0x000000ff0500720c */ /* 0x000fe20000702270 */
[----:B------:R-:W-:Y:S01]  /*0800*/  IMAD R3, R25, R26, R16 ;  /* 0x0000001a19037224 */ /* 0x000fe200078e0210 */
[----:B--2---:R-:W-:-:S02]  /*0810*/  ISETP.EQ.U32.AND P1, PT, R2, 0x1, PT ;  /* 0x000000010200780c */ /* 0x004fc40003f22070 */
[----:B------:R-:W-:Y:S02]  /*0820*/  @P3 SHF.R.S32.HI R0, RZ, 0x1, R0 ;  /* 0x00000001ff003819 */ /* 0x000fe40000011400 */
[----:B------:R-:W-:Y:S02]  /*0830*/  SEL R7, RZ, 0x1, !P0 ;  /* 0x00000001ff077807 */ /* 0x000fe40004000000 */
[----:B------:R-:W-:Y:S02]  /*0840*/  @P3 ISETP.NE.AND P5, PT, R0, R3, PT ;  /* 0x000000030000320c */ /* 0x000fe40003fa5270 */
[----:B------:R-:W-:Y:S02]  /*0850*/  ISETP.NE.AND P2, PT, R5, RZ, PT ;  /* 0x000000ff0500720c */ /* 0x000fe40003f45270 */
[----:B------:R-:W-:Y:S02]  /*0860*/  SEL R7, R7, 0x2, P4 ;  /* 0x0000000207077807 */ /* 0x000fe40002000000 */
[----:B------:R-:W-:Y:S01]  /*0870*/  @P3 SEL R12, RZ, 0x1, P5 ;  /* 0x00000001ff0c3807 */ /* 0x000fe20002800000 */
[----:B------:R0:W2:Y:S01]  /*0880*/  @!UP1 SYNCS.EXCH.64 URZ, [UR8+0x68], UR4 ;  /* 0x00006804083f95b2 */ /* 0x0000a20008000100 */
[----:B------:R-:W-:Y:S01]  /*0890*/  NOP ;  /* 0x0000000000007918 */ /* 0x000fe20000000000 */
[----:B------:R0:W3:Y:S01]  /*08a0*/  @!UP2 SYNCS.EXCH.64 URZ, [UR9+0x40], UR6 ;  /* 0x00004006093fa5b2 */ /* 0x0000e20008000100 */
[----:B------:R0:W4:Y:S01]  /*08b0*/  @!UP3 SYNCS.EXCH.64 URZ, [UR9+0x48], UR6 ;  /* 0x00004806093fb5b2 */ /* 0x0001220008000100 */
[----:B------:R0:W0:Y:S01]  /*08c0*/  @!UP4 SYNCS.EXCH.64 URZ, [UR9+0x50], UR6 ;  /* 0x00005006093fc5b2 */ /* 0x0000220008000100 */
[----:B------:R0:W0:Y:S01]  /*08d0*/  @!UP5 SYNCS.EXCH.64 URZ, [UR9+0x58], UR6 ;  /* 0x00005806093fd5b2 */ /* 0x0000220008000100 */
[----:B------:R-:W-:Y:S01]  /*08e0*/  NOP ;  /* 0x0000000000007918 */ /* 0x000fe20000000000 */
[----:B-1----:R-:W-:Y:S05]  /*08f0*/  @!P1 BRA `(.L_x_3) ;  /* 0x0000000000089947 */ /* 0x002fea0003800000 */
[----:B0-234-:R-:W-:Y:S01]  /*0900*/  UCGABAR_ARV ;  /* 0x00000000000079c7 */ /* 0x01dfe20008000000 */
[----:B------:R-:W-:Y:S05]  /*0910*/  BRA `(.L_x_4) ;  /* 0x0000000000047947 */ /* 0x000fea0003800000 */
.L_x_3:
[----:B0-234-:R-:W-:Y:S01]  /*0920*/  NOP ;  /* 0x0000000000007918 */ /* 0x01dfe20000000000 */
.L_x_4:
[----:B------:R-:W-:Y:S01]  /*0930*/  ULDC.64 UR4, c[0x0][0x698] ;  /* 0x0001a60000047ab9 */ /* 0x000fe20000000a00 */
[----:B------:R-:W-:Y:S01]  /*0940*/  ULDC.64 UR16, c[0x0][0x208] ;  /* 0x0000820000107ab9 */ /* 0x000fe20000000a00 */
[----:B------:R-:W-:-:S04]  /*0950*/  ISETP.NE.U32.AND P0, PT, RZ, UR4, PT ;  /* 0x00000004ff007c0c */ /* 0x000fc8000bf05070 */
[----:B------:R-:W-:-:S13]  /*0960*/  ISETP.NE.AND.EX P0, PT, RZ, UR5, PT, P0 ;  /* 0x00000005ff007c0c */ /* 0x000fda000bf05300 */
[----:B------:R-:W-:Y:S05]  /*0970*/  @!P0 BRA `(.L_x_5) ;  /* 0x00000000001c8947 */ /* 0x000fea0003800000 */
[----:B------:R-:W0:Y:S02]  /*0980*/  LDC.64 R2, c[0x0][0x698] ;  /* 0x0001a600ff027b82 */ /* 0x000e240000000a00 */
[----:B0-----:R-:W2:Y:S02]  /*0990*/  LDG.E.64 R2, desc[UR16][R2.64] ;  /* 0x0000001002027981 */ /* 0x001ea4000c1e1b00 */
[----:B--2---:R-:W-:-:S04]  /*09a0*/  ISETP.NE.U32.AND P0, PT, R2, RZ, PT ;  /* 0x000000ff0200720c */ /* 0x004fc80003f05070 */
[----:B------:R-:W-:-:S13]  /*09b0*/  ISETP.NE.AND.EX P0, PT, R3, RZ, PT, P0 ;  /* 0x000000ff0300720c */ /* 0x000fda0003f05300 */
[----:B------:R-:W-:Y:S05]  /*09c0*/  @!P0 BRA `(.L_x_5) ;  /* 0x0000000000088947 */ /* 0x000fea0003800000 */
[----:B------:R0:W5:Y:S01]  /*09d0*/  LD.E R11, desc[UR16][R2.64] ;  /* 0x00000010020b7980 */ /* 0x000162000c101900 */
[----:B------:R-:W-:Y:S05]  /*09e0*/  BRA `(.L_x_6) ;  /* 0x0000000000207947 */ /* 0x000fea0003800000 */
.L_x_5:
[----:B------:R-:W-:Y:S02]  /*09f0*/  ULDC.64 UR4, c[0x0][0x688] ;  /* 0x0001a20000047ab9 */ /* 0x000fe40000000a00 */
[----:B------:R-:W-:-:S04]  /*0a00*/  ISETP.NE.U32.AND P0, PT, RZ, UR4, PT ;  /* 0x00000004ff007c0c */ /* 0x000fc8000bf05070 */
[----:B------:R-:W-:-:S13]  /*0a10*/  ISETP.NE.AND.EX P0, PT, RZ, UR5, PT, P0 ;  /* 0x00000005ff007c0c */ /* 0x000fda000bf05300 */
[----:B------:R-:W-:Y:S05]  /*0a20*/  @!P0 BRA `(.L_x_7) ;  /* 0x00000000000c8947 */ /* 0x000fea0003800000 */
[----:B------:R-:W0:Y:S02]  /*0a30*/  LDC.64 R2, c[0x0][0x688] ;  /* 0x0001a200ff027b82 */ /* 0x000e240000000a00 */
[----:B0-----:R1:W5:Y:S01]  /*0a40*/  LDG.E R11, desc[UR16][R2.64] ;  /* 0x00000010020b7981 */ /* 0x001362000c1e1900 */
[----:B------:R-:W-:Y:S05]  /*0a50*/  BRA `(.L_x_6) ;  /* 0x0000000000047947 */ /* 0x000fea0003800000 */
.L_x_7:
[----:B------:R-:W2:Y:S02]  /*0a60*/  LDC R11, c[0x0][0x680] ;  /* 0x0001a000ff0b7b82 */ /* 0x000ea40000000800 */
.L_x_6:
[----:B------:R-:W-:Y:S02]  /*0a70*/  ULDC.64 UR4, c[0x0][0x6a0] ;  /* 0x0001a80000047ab9 */ /* 0x000fe40000000a00 */
[----:B------:R-:W-:-:S04]  /*0a80*/  ISETP.NE.U32.AND P0, PT, RZ, UR4, PT ;  /* 0x00000004ff007c0c */ /* 0x000fc8000bf05070 */
[----:B------:R-:W-:-:S13]  /*0a90*/  ISETP.NE.AND.EX P0, PT, RZ, UR5, PT, P0 ;  /* 0x00000005ff007c0c */ /* 0x000fda000bf05300 */
[----:B------:R-:W-:Y:S05]  /*0aa0*/  @!P0 BRA `(.L_x_8) ;  /* 0x00000000001c8947 */ /* 0x000fea0003800000 */
[----:B01----:R-:W0:Y:S02]  /*0ab0*/  LDC.64 R2, c[0x0][0x6a0] ;  /* 0x0001a800ff027b82 */ /* 0x003e240000000a00 */
[----:B0-----:R-:W3:Y:S02]  /*0ac0*/  LDG.E.64 R2, desc[UR16][R2.64] ;  /* 0x0000001002027981 */ /* 0x001ee4000c1e1b00 */
[----:B---3--:R-:W-:-:S04]  /*0ad0*/  ISETP.NE.U32.AND P0, PT, R2, RZ, PT ;  /* 0x000000ff0200720c */ /* 0x008fc80003f05070 */
[----:B------:R-:W-:-:S13]  /*0ae0*/  ISETP.NE.AND.EX P0, PT, R3, RZ, PT, P0 ;  /* 0x000000ff0300720c */ /* 0x000fda0003f05300 */
[----:B------:R-:W-:Y:S05]  /*0af0*/  @!P0 BRA `(.L_x_8) ;  /* 0x0000000000088947 */ /* 0x000fea0003800000 */
[----:B------:R0:W5:Y:S01]  /*0b00*/  LD.E R10, desc[UR16][R2.64] ;  /* 0x00000010020a7980 */ /* 0x000162000c101900 */
[----:B------:R-:W-:Y:S05]  /*0b10*/  BRA `(.L_x_9) ;  /* 0x0000000000207947 */ /* 0x000fea0003800000 */
.L_x_8:
[----:B------:R-:W-:Y:S02]  /*0b20*/  ULDC.64 UR4, c[0x0][0x690] ;  /* 0x0001a40000047ab9 */ /* 0x000fe40000000a00 */
[----:B------:R-:W-:-:S04]  /*0b30*/  ISETP.NE.U32.AND P0, PT, RZ, UR4, PT ;  /* 0x00000004ff007c0c */ /* 0x000fc8000bf05070 */
[----:B------:R-:W-:-:S13]  /*0b40*/  ISETP.NE.AND.EX P0, PT, RZ, UR5, PT, P0 ;  /* 0x00000005ff007c0c */ /* 0x000fda000bf05300 */
[----:B------:R-:W-:Y:S05]  /*0b50*/  @!P0 BRA `(.L_x_10) ;  /* 0x00000000000c8947 */ /* 0x000fea0003800000 */
[----:B01----:R-:W0:Y:S02]  /*0b60*/  LDC.64 R2, c[0x0][0x690] ;  /* 0x0001a400ff027b82 */ /* 0x003e240000000a00 */
[----:B0-----:R1:W5:Y:S01]  /*0b70*/  LDG.E R10, desc[UR16][R2.64] ;  /* 0x00000010020a7981 */ /* 0x001362000c1e1900 */
[----:B------:R-:W-:Y:S05]  /*0b80*/  BRA `(.L_x_9) ;  /* 0x0000000000047947 */ /* 0x000fea0003800000 */
.L_x_10:
[----:B------:R-:W3:Y:S02]  /*0b90*/  LDC R10, c[0x0][0x684] ;  /* 0x0001a100ff0a7b82 */ /* 0x000ee40000000800 */
.L_x_9:
[----:B------:R-:W4:Y:S01]  /*0ba0*/  LDC R0, c[0x0][0x75c] ;  /* 0x0001d700ff007b82 */ /* 0x000f220000000800 */
[----:B------:R-:W-:Y:S01]  /*0bb0*/  ULDC UR8, c[0x0][0x604] ;  /* 0x0001810000087ab9 */ /* 0x000fe20000000800 */
[----:B------:R-:W-:Y:S01]  /*0bc0*/  ISETP.NE.AND P0, PT, R5, 0x2, PT ;  /* 0x000000020500780c */ /* 0x000fe20003f05270 */
[----:B------:R-:W-:Y:S01]  /*0bd0*/  UIADD3 UR8, UR8, 0x3f, URZ ;  /* 0x0000003f08087890 */ /* 0x000fe2000fffe03f */
[----:B------:R-:W-:Y:S01]  /*0be0*/  IMAD.U32 R4, RZ, RZ, UR13 ;  /* 0x0000000dff047e24 */ /* 0x000fe2000f8e00ff */
[----:B------:R-:W-:Y:S01]  /*0bf0*/  UMOV UR5, URZ ;  /* 0x0000003f00057c82 */ /* 0x000fe20008000000 */
[----:B------:R-:W-:Y:S01]  /*0c00*/  UMOV UR4, URZ ;  /* 0x0000003f00047c82 */ /* 0x000fe20008000000 */
[----:B------:R-:W-:Y:S01]  /*0c10*/  USHF.R.S32.HI UR9, URZ, 0x1f, UR8 ;  /* 0x0000001f3f097899 */ /* 0x000fe20008011408 */
[----:B------:R-:W-:-:S03]  /*0c20*/  ULDC.64 UR10, c[0x0][0x750] ;  /* 0x0001d400000a7ab9 */ /* 0x000fc60000000a00 */
[----:B------:R-:W-:Y:S01]  /*0c30*/  ULEA.HI UR9, UR9, UR8, URZ, 0x6 ;  /* 0x0000000809097291 */ /* 0x000fe2000f8f303f */
[----:B----4-:R-:W-:-:S13]  /*0c40*/  ISETP.NE.AND P3, PT, R0, 0x1, PT ;  /* 0x000000010000780c */ /* 0x010fda0003f65270 */
[----:B01----:R-:W0:Y:S01]  /*0c50*/  @P3 LDC R3, c[0x0][0x10] ;  /* 0x00000400ff033b82 */ /* 0x003e220000000800 */
[----:B------:R-:W-:Y:S02]  /*0c60*/  @P3 IMAD.MOV.U32 R17, RZ, RZ, RZ ;  /* 0x000000ffff113224 */ /* 0x000fe400078e00ff */
[----:B------:R-:W-:-:S05]  /*0c70*/  @P3 IMAD.MOV.U32 R5, RZ, RZ, RZ ;  /* 0x000000ffff053224 */ /* 0x000fca00078e00ff */
[----:B------:R-:W1:Y:S01]  /*0c80*/  @!P3 LDC R9, c[0x0][0xc] ;  /* 0x00000300ff09bb82 */ /* 0x000e620000000800 */
[----:B------:R-:W-:Y:S01]  /*0c90*/  ULDC UR6, c[0x0][0xc] ;  /* 0x0000030000067ab9 */ /* 0x000fe20000000800 */
[----:B------:R-:W-:Y:S02]  /*0ca0*/  ULDC UR7, c[0x0][0x10] ;  /* 0x0000040000077ab9 */ /* 0x000fe40000000800 */
[----:B------:R-:W-:-:S04]  /*0cb0*/  UIMAD.WIDE.U32 UR6, UR6, UR7, URZ ;  /* 0x00000007060672a5 */ /* 0x000fc8000f8e003f */
[----:B------:R-:W4:Y:S01]  /*0cc0*/  LDC R8, c[0x0][0x14] ;  /* 0x00000500ff087b82 */ /* 0x000f220000000800 */
[----:B0-----:R-:W-:-:S04]  /*0cd0*/  @P3 IMAD.WIDE.U32 R2, R3, UR13, R16 ;  /* 0x0000000d03023c25 */ /* 0x001fc8000f8e0010 */
[----:B------:R-:W-:Y:S02]  /*0ce0*/  @P3 IMAD.IADD R3, R3, 0x1, R5 ;  /* 0x0000000103033824 */ /* 0x000fe400078e0205 */
[----:B------:R-:W-:Y:S02]  /*0cf0*/  IMAD.MOV.U32 R5, RZ, RZ, RZ ;  /* 0x000000ffff057224 */ /* 0x000fe400078e00ff */
[----:B-1----:R-:W-:-:S04]  /*0d00*/  @!P3 IMAD.WIDE.U32 R4, R16, R9, R4 ;  /* 0x000000091004b225 */ /* 0x002fc800078e0004 */
[----:B------:R-:W-:Y:S02]  /*0d10*/  @!P3 IMAD.MOV.U32 R2, RZ, RZ, R4 ;  /* 0x000000ffff02b224 */ /* 0x000fe400078e0004 */
[C---:B----4-:R-:W-:Y:S02]  /*0d20*/  IMAD R21, R8.reuse, UR7, RZ ;  /* 0x0000000708157c24 */ /* 0x050fe4000f8e02ff */
[----:B------:R-:W-:Y:S01]  /*0d30*/  IMAD.WIDE.U32 R8, R8, UR6, RZ ;  /* 0x0000000608087c25 */ /* 0x000fe2000f8e00ff */
[----:B------:R-:W-:-:S03]  /*0d40*/  USHF.R.S32.HI UR6, URZ, 0x6, UR9 ;  /* 0x000000063f067899 */ /* 0x000fc60008011409 */
[----:B------:R-:W-:Y:S02]  /*0d50*/  @!P3 IMAD.MOV.U32 R3, RZ, RZ, R5 ;  /* 0x000000ffff03b224 */ /* 0x000fe400078e0005 */
[----:B------:R-:W-:Y:S01]  /*0d60*/  IMAD.IADD R0, R9, 0x1, R21 ;  /* 0x0000000109007824 */ /* 0x000fe200078e0215 */
[----:B------:R-:W-:Y:S06]  /*0d70*/  @P0 BRA `(.L_x_11) ;  /* 0x0000000000200947 */ /* 0x000fec0003800000 */
[----:B------:R-:W-:Y:S01]  /*0d80*/  UISETP.GE.U32.AND UP0, UPT, UR6, 0x3, UPT ;  /* 0x000000030600788c */ /* 0x000fe2000bf06070 */
[----:B------:R-:W-:Y:S01]  /*0d90*/  IADD3 R2, P0, R2, R8, RZ ;  /* 0x0000000802027210 */ /* 0x000fe20007f1e0ff */
[----:B------:R-:W-:-:S04]  /*0da0*/  UIMAD.WIDE.U32 UR4, UR6, -0x55555555, URZ ;  /* 0xaaaaaaab060478a5 */ /* 0x000fc8000f8e003f */
[----:B------:R-:W-:Y:S01]  /*0db0*/  USHF.R.U32.HI UR5, URZ, 0x1, UR5 ;  /* 0x000000013f057899 */ /* 0x000fe20008011605 */
[----:B------:R-:W-:Y:S02]  /*0dc0*/  IMAD.X R3, R0, 0x1, R3, P0 ;  /* 0x0000000100037824 */ /* 0x000fe400000e0603 */
[----:B------:R-:W-:Y:S02]  /*0dd0*/  UMOV UR4, URZ ;  /* 0x0000003f00047c82 */ /* 0x000fe40008000000 */
[----:B------:R-:W-:Y:S02]  /*0de0*/  @UP0 ULOP3.LUT UR4, UR5, 0x1, URZ, 0xc0, !UPT ;  /* 0x0000000105040892 */ /* 0x000fe4000f8ec03f */
[----:B------:R-:W-:-:S12]  /*0df0*/  UIMAD UR5, UR5, -0x3, UR6 ;  /* 0xfffffffd050578a4 */ /* 0x000fd8000f8e0206 */
.L_x_11:
[----:B------:R-:W-:Y:S01]  /*0e00*/  ISETP.GE.U32.AND P0, PT, R2, UR10, PT ;  /* 0x0000000a02007c0c */ /* 0x000fe2000bf06070 */
[----:B------:R-:W-:Y:S01]  /*0e10*/  IMAD.MOV.U32 R6, RZ, RZ, -0x1 ;  /* 0xffffffffff067424 */ /* 0x000fe200078e00ff */
[----:B------:R-:W-:Y:S01]  /*0e20*/  PRMT R20, RZ, 0x7610, R20 ;  /* 0x00007610ff147816 */ /* 0x000fe20000000014 */
[----:B------:R-:W-:Y:S01]  /*0e30*/  IMAD.MOV.U32 R5, RZ, RZ, -0x1 ;  /* 0xffffffffff057424 */ /* 0x000fe200078e00ff */
[----:B------:R-:W-:Y:S01]  /*0e40*/  ISETP.GE.U32.AND.EX P0, PT, R3, UR11, PT, P0 ;  /* 0x0000000b03007c0c */ /* 0x000fe2000bf06100 */
[----:B------:R-:W-:-:S12]  /*0e50*/  IMAD.MOV.U32 R4, RZ, RZ, -0x1 ;  /* 0xffffffffff047424 */ /* 0x000fd800078e00ff */
[----:B------:R-:W-:Y:S05]  /*0e60*/  @P0 BRA `(.L_x_12) ;  /* 0x0000000400240947 */ /* 0x000fea0003800000 */
[----:B------:R-:W0:Y:S01]  /*0e70*/  LDC.64 R28, c[0x0][0x728] ;  /* 0x0001ca00ff1c7b82 */ /* 0x000e220000000a00 */
[----:B------:R-:W-:Y:S02]  /*0e80*/  IMAD.MOV.U32 R4, RZ, RZ, R2 ;  /* 0x000000ffff047224 */ /* 0x000fe400078e0002 */
[----:B------:R-:W-:-:S05]  /*0e90*/  IMAD.MOV.U32 R5, RZ, RZ, R3 ;  /* 0x000000ffff057224 */ /* 0x000fca00078e0003 */
[----:B------:R-:W1:Y:S08]  /*0ea0*/  LDC R6, c[0x0][0x730] ;  /* 0x0001cc00ff067b82 */ /* 0x000e700000000800 */
[----:B------:R-:W4:Y:S01]  /*0eb0*/  LDC.64 R30, c[0x0][0x720] ;  /* 0x0001c800ff1e7b82 */ /* 0x000f220000000a00 */
[----:B0-----:R-:W-:-:S04]  /*0ec0*/  ISETP.NE.U32.AND P0, PT, R28, RZ, PT ;  /* 0x000000ff1c00720c */ /* 0x001fc80003f05070 */
[----:B------:R-:W-:-:S13]  /*0ed0*/  ISETP.NE.AND.EX P0, PT, R29, RZ, PT, P0 ;  /* 0x000000ff1d00720c */ /* 0x000fda0003f05300 */
[----:B-1--4-:R-:W-:Y:S05]  /*0ee0*/  @!P0 BRA `(.L_x_13) ;  /* 0x0000000000288947 */ /* 0x012fea0003800000 */
[----:B------:R-:W0:Y:S02]  /*0ef0*/  LDC R23, c[0x0][0x734] ;  /* 0x0001cd00ff177b82 */ /* 0x000e240000000800 */
[----:B0-----:R-:W-:-:S05]  /*0f00*/  IADD3 R23, P0, R2, R23, RZ ;  /* 0x0000001702177210 */ /* 0x001fca0007f1e0ff */
[----:B------:R-:W-:-:S04]  /*0f10*/  IMAD.X R27, RZ, RZ, R3, P0 ;  /* 0x000000ffff1b7224 */ /* 0x000fc800000e0603 */
[----:B------:R-:W-:-:S04]  /*0f20*/  IMAD.WIDE.U32 R4, R27, R28, RZ ;  /* 0x0000001c1b047225 */ /* 0x000fc800078e00ff */
[----:B------:R-:W-:-:S04]  /*0f30*/  IMAD.WIDE.U32 R20, P0, R23, R29, R4 ;  /* 0x0000001d17147225 */ /* 0x000fc80007800004 */
[----:B------:R-:W-:-:S04]  /*0f40*/  IMAD.WIDE.U32 R4, R23, R28, RZ ;  /* 0x0000001c17047225 */ /* 0x000fc800078e00ff */
[----:B------:R-:W-:Y:S01]  /*0f50*/  IMAD.X R23, RZ, RZ, RZ, P0 ;  /* 0x000000ffff177224 */ /* 0x000fe200000e06ff */
[----:B------:R-:W-:Y:S01]  /*0f60*/  IADD3 RZ, P0, R5, R20, RZ ;  /* 0x0000001405ff7210 */ /* 0x000fe20007f1e0ff */
[----:B------:R-:W-:-:S04]  /*0f70*/  IMAD.MOV.U32 R22, RZ, RZ, R21 ;  /* 0x000000ffff167224 */ /* 0x000fc800078e0015 */
[----:B------:R-:W-:-:S08]  /*0f80*/  IMAD.WIDE.U32.X R4, R27, R29, R22, P0 ;  /* 0x0000001d1b047225 */ /* 0x000fd000000e0416 */
.L_x_13:
[----:B------:R-:W0:Y:S01]  /*0f90*/  LDC.64 R32, c[0x0][0x740] ;  /* 0x0001d000ff207b82 */ /* 0x000e220000000a00 */
[-CC-:B------:R-:W-:Y:S01]  /*0fa0*/  SHF.R.U64 R36, R4, R6.reuse, R5.reuse ;  /* 0x0000000604247219 */ /* 0x180fe20000001205 */
[----:B------:R-:W-:Y:S01]  /*0fb0*/  IMAD.MOV.U32 R37, RZ, RZ, 0x1 ;  /* 0x00000001ff257424 */ /* 0x000fe200078e00ff */
[----:B------:R-:W-:Y:S02]  /*0fc0*/  SHF.R.U32.HI R4, RZ, R6, R5 ;  /* 0x00000006ff047219 */ /* 0x000fe40000011605 */
[----:B------:R-:W-:-:S03]  /*0fd0*/  IADD3 R21, P0, RZ, -R36, RZ ;  /* 0x80000024ff157210 */ /* 0x000fc60007f1e0ff */
[----:B------:R-:W1:Y:S02]  /*0fe0*/  LDC R20, c[0x0][0x718] ;  /* 0x0001c600ff147b82 */ /* 0x000e640000000800 */
[----:B------:R-:W-:-:S04]  /*0ff0*/  IMAD.X R5, RZ, RZ, ~R4, P0 ;  /* 0x000000ffff057224 */ /* 0x000fc800000e0e04 */
[-C--:B------:R-:W-:Y:S02]  /*1000*/  IMAD R6, R5, R30.reuse, RZ ;  /* 0x0000001e05067224 */ /* 0x080fe400078e02ff */
[----:B------:R-:W4:Y:S01]  /*1010*/  LDC R23, c[0x0][0x708] ;  /* 0x0001c200ff177b82 */ /* 0x000f220000000800 */
[----:B------:R-:W-:-:S04]  /*1020*/  IMAD.WIDE.U32 R4, R21, R30, R2 ;  /* 0x0000001e15047225 */ /* 0x000fc800078e0002 */
[----:B------:R-:W-:-:S03]  /*1030*/  IMAD R21, R21, R31, R6 ;  /* 0x0000001f15157224 */ /* 0x000fc600078e0206 */
[----:B------:R-:W2:Y:S01]  /*1040*/  LDC R28, c[0x0][0x758] ;  /* 0x0001d600ff1c7b82 */ /* 0x000ea20000000800 */
[----:B------:R-:W-:Y:S01]  /*1050*/  IMAD.IADD R5, R5, 0x1, R21 ;  /* 0x0000000105057824 */ /* 0x000fe200078e0215 */
[----:B0-----:R-:W-:Y:S01]  /*1060*/  ISETP.NE.U32.AND P0, PT, R32, RZ, PT ;  /* 0x000000ff2000720c */ /* 0x001fe20003f05070 */
[----:B------:R-:W-:-:S03]  /*1070*/  IMAD.MOV.U32 R21, RZ, RZ, -0x1 ;  /* 0xffffffffff157424 */ /* 0x000fc600078e00ff */
[----:B------:R-:W-:Y:S02]  /*1080*/  ISETP.NE.AND.EX P0, PT, R33, RZ, PT, P0 ;  /* 0x000000ff2100720c */ /* 0x000fe40003f05300 */
[----:B------:R-:W0:Y:S01]  /*1090*/  LDC R31, c[0x0][0x700] ;  /* 0x0001c000ff1f7b82 */ /* 0x000e220000000800 */
[-CC-:B-1----:R-:W-:Y:S02]  /*10a0*/  SHF.R.U64 R29, R4, R20.reuse, R5.reuse ;  /* 0x00000014041d7219 */ /* 0x182fe40000001205 */
[----:B------:R-:W-:-:S05]  /*10b0*/  SHF.R.U32.HI R4, RZ, R20, R5 ;  /* 0x00000014ff047219 */ /* 0x000fca0000011605 */
[----:B------:R-:W1:Y:S01]  /*10c0*/  LDC R30, c[0x0][0x748] ;  /* 0x0001d200ff1e7b82 */ /* 0x000e620000000800 */
[-CC-:B----4-:R-:W-:Y:S02]  /*10d0*/  SHF.R.U64 R39, R29, R23.reuse, R4.reuse ;  /* 0x000000171d277219 */ /* 0x190fe40000001204 */
[----:B------:R-:W-:-:S05]  /*10e0*/  SHF.R.U32.HI R5, RZ, R23, R4 ;  /* 0x00000017ff057219 */ /* 0x000fca0000011604 */
[----:B------:R-:W4:Y:S01]  /*10f0*/  LDC R35, c[0x0][0x738] ;  /* 0x0001ce00ff237b82 */ /* 0x000f220000000800 */
[-C--:B--2---:R-:W-:Y:S02]  /*1100*/  SHF.L.U32 R4, R21, R28.reuse, RZ ;  /* 0x0000001c15047219 */ /* 0x084fe400000006ff */
[--C-:B------:R-:W-:Y:S02]  /*1110*/  SHF.R.U64 R38, R39, R28, R5.reuse ;  /* 0x0000001c27267219 */ /* 0x100fe40000001205 */
[----:B------:R-:W-:Y:S02]  /*1120*/  LOP3.LUT R6, RZ, R4, RZ, 0x33, !PT ;  /* 0x00000004ff067212 */ /* 0x000fe400078e33ff */
[----:B------:R-:W-:Y:S01]  /*1130*/  SHF.R.U32.HI R5, RZ, R28, R5 ;  /* 0x0000001cff057219 */ /* 0x000fe20000011605 */
[----:B------:R-:W2:Y:S01]  /*1140*/  LDC R34, c[0x0][0x710] ;  /* 0x0001c400ff227b82 */ /* 0x000ea20000000800 */
[----:B------:R-:W-:Y:S01]  /*1150*/  IMAD.MOV.U32 R4, RZ, RZ, R38 ;  /* 0x000000ffff047224 */ /* 0x000fe200078e0026 */
[----:B------:R-:W-:Y:S06]  /*1160*/  @!P0 BRA `(.L_x_14) ;  /* 0x0000000000288947 */ /* 0x000fec0003800000 */
[----:B------:R-:W3:Y:S02]  /*1170*/  LDC R23, c[0x0][0x74c] ;  /* 0x0001d300ff177b82 */ /* 0x000ee40000000800 */
[----:B---3--:R-:W-:-:S05]  /*1180*/  IADD3 R23, P0, R38, R23, RZ ;  /* 0x0000001726177210 */ /* 0x008fca0007f1e0ff */
        /* <DEDUP_REMOVED lines=8> */
.L_x_14:
[----:B-1----:R-:W-:Y:S01]  /*1210*/  SHF.R.U64 R17, R4, R30, R5 ;  /* 0x0000001e04117219 */ /* 0x002fe20000001205 */
[----:B------:R-:W-:Y:S01]  /*1220*/  @P3 IMAD R24, R25, R26, R16 ;  /* 0x0000001a19183224 */ /* 0x000fe200078e0210 */
[----:B------:R-:W-:Y:S02]  /*1230*/  SHF.L.U32 R4, R37, R28, RZ ;  /* 0x0000001c25047219 */ /* 0x000fe400000006ff */
[----:B------:R-:W-:Y:S01]  /*1240*/  LOP3.LUT R5, R39, R6, RZ, 0xc0, !PT ;  /* 0x0000000627057212 */ /* 0x000fe200078ec0ff */
[----:B0-----:R-:W-:Y:S02]  /*1250*/  VIADD R6, R31, 0xffffffff ;  /* 0xffffffff1f067836 */ /* 0x001fe40000000000 */
[----:B------:R-:W-:Y:S02]  /*1260*/  IMAD.MOV R20, RZ, RZ, -R17 ;  /* 0x000000ffff147224 */ /* 0x000fe400078e0a11 */
[----:B------:R-:W-:Y:S01]  /*1270*/  IMAD R5, R4, R17, R5 ;  /* 0x0000001104057224 */ /* 0x000fe200078e0205 */
[----:B------:R-:W-:Y:S01]  /*1280*/  LOP3.LUT R17, R29, R6, RZ, 0xc0, !PT ;  /* 0x000000061d117212 */ /* 0x000fe200078ec0ff */
[----:B----4-:R-:W-:-:S02]  /*1290*/  IMAD R4, R20, R35, R38 ;  /* 0x0000002314047224 */ /* 0x010fc400078e0226 */
[----:B--2---:R-:W-:Y:S02]  /*12a0*/  IMAD R6, R5, R34, R24 ;  /* 0x0000002205067224 */ /* 0x004fe400078e0218 */
[----:B------:R-:W-:Y:S02]  /*12b0*/  IMAD R17, R4, R31, R17 ;  /* 0x0000001f04117224 */ /* 0x000fe400078e0211 */
[----:B------:R-:W-:Y:S02]  /*12c0*/  IMAD.MOV.U32 R20, RZ, RZ, 0x1 ;  /* 0x00000001ff147424 */ /* 0x000fe400078e00ff */
[----:B------:R-:W-:Y:S01]  /*12d0*/  IMAD.MOV.U32 R4, RZ, RZ, R36 ;  /* 0x000000ffff047224 */ /* 0x000fe200078e0024 */
[----:B------:R-:W-:Y:S02]  /*12e0*/  SEL R5, R17, R6, !P3 ;  /* 0x0000000611057207 */ /* 0x000fe40005800000 */
[----:B------:R-:W-:-:S07]  /*12f0*/  SEL R6, R6, R17, !P3 ;  /* 0x0000001106067207 */ /* 0x000fce0005800000 */
.L_x_12:
[----:B------:R-:W-:Y:S05]  /*1300*/  @!P1 BRA `(.L_x_15) ;  /* 0x00000000000c9947 */ /* 0x000fea0003800000 */
[----:B------:R-:W-:Y:S01]  /*1310*/  UCGABAR_WAIT ;  /* 0x0000000000007dc7 */ /* 0x000fe20008000000 */
[----:B------:R-:W-:Y:S01]  /*1320*/  CCTL.IVALL ;  /* 0x00000000ff00798f */ /* 0x000fe20002000000 */
[----:B------:R-:W-:Y:S05]  /*1330*/  BRA `(.L_x_16) ;  /* 0x0000000000047947 */ /* 0x000fea0003800000 */
.L_x_15:
[----:B------:R-:W-:Y:S06]  /*1340*/  BAR.SYNC.DEFER_BLOCKING 0x0 ;  /* 0x0000000000007b1d */ /* 0x000fec0000010000 */
.L_x_16:
[----:B------:R-:W-:Y:S05]  /*1350*/  @!P2 BRA `(.L_x_17) ;  /* 0x000000a400dca947 */ /* 0x000fea0003800000 */
[----:B------:R-:W-:-:S13]  /*1360*/  ISETP.GT.U32.AND P0, PT, R40, 0x1, PT ;  /* 0x000000012800780c */ /* 0x000fda0003f04070 */
[----:B------:R-:W-:Y:S05]  /*1370*/  @P0 EXIT ;  /* 0x000000000000094d */ /* 0x000fea0003800000 */
.L_x_18:
[----:B------:R-:W-:-:S08]  /*1380*/  NOP ;  /* 0x0000000000007918 */ /* 0x000fd00000000000 */
[----:B------:R-:W0:Y:S02]  /*1390*/  USETMAXREG.TRY_ALLOC.CTAPOOL UP0, 0xe8 ;  /* 0x000000e8000079c8 */ /* 0x000e240008000600 */
[----:B0-----:R-:W-:-:S13]  /*13a0*/  PLOP3.LUT P0, PT, PT, PT, UP0, 0x80, 0x0 ;  /* 0x000000000000781c */ /* 0x001fda0003f0f008 */
[----:B------:R-:W-:Y:S05]  /*13b0*/  @!P0 BRA `(.L_x_18) ;  /* 0xfffffffc00f08947 */ /* 0x000fea000383ffff */
[----:B------:R-:W-:-:S13]  /*13c0*/  LOP3.LUT P0, RZ, R20, 0xff, RZ, 0xc0, !PT ;  /* 0x000000ff14ff7812 */ /* 0x000fda000780c0ff */
[----:B------:R-:W-:Y:S05]  /*13d0*/  @!P0 EXIT ;  /* 0x000000000000894d */ /* 0x000fea0003800000 */
[CC--:B------:R-:W-:Y:S01]  /*13e0*/  LEA.HI R16, R18.reuse, R15.reuse, RZ, 0x2 ;  /* 0x0000000f12107211 */ /* 0x0c0fe200078f10ff */
[----:B------:R-:W0:Y:S01]  /*13f0*/  S2UR UR8, SR_CgaCtaId ;  /* 0x00000000000879c3 */ /* 0x000e220000008800 */
[----:B------:R-:W-:Y:S01]  /*1400*/  LEA.HI R18, R18, R15, RZ, 0x5 ;  /* 0x0000000f12127211 */ /* 0x000fe200078f28ff */
[----:B------:R-:W-:Y:S01]  /*1410*/  UIADD3 UR9, UR12, -0x1, URZ ;  /* 0xffffffff0c097890 */ /* 0x000fe2000fffe03f */
[--C-:B------:R-:W-:Y:S01]  /*1420*/  SHF.R.S32.HI R17, RZ, 0x2, R16.reuse ;  /* 0x00000002ff117819 */ /* 0x100fe20000011410 */
[----:B------:R-:W-:Y:S01]  /*1430*/  UMOV UR7, 0x400 ;  /* 0x0000040000077882 */ /* 0x000fe20000000000 */
[----:B------:R-:W-:Y:S01]  /*1440*/  SHF.R.S32.HI R14, RZ, 0x1f, R16 ;  /* 0x0000001fff0e7819 */ /* 0x000fe20000011410 */
[----:B------:R-:W-:Y:S01]  /*1450*/  UISETP.NE.AND UP0, UPT, UR9, URZ, UPT ;  /* 0x0000003f0900728c */ /* 0x000fe2000bf05270 */
[----:B------:R-:W-:Y:S01]  /*1460*/  LOP3.LUT R16, R16, 0xfffffffc, RZ, 0xc0, !PT ;  /* 0xfffffffc10107812 */ /* 0x000fe200078ec0ff */
[----:B------:R-:W-:Y:S01]  /*1470*/  ULDC UR10, c[0x0][0x284] ;  /* 0x0000a100000a7ab9 */ /* 0x000fe20000000800 */
[----:B------:R-:W-:Y:S01]  /*1480*/  LEA.HI R14, R14, R17, RZ, 0x3 ;  /* 0x000000110e0e7211 */ /* 0x000fe200078f18ff */
[----:B------:R-:W-:Y:S01]  /*1490*/  USHF.L.U32 UR19, UR6, 0x1, URZ ;  /* 0x0000000106137899 */ /* 0x000fe2000800063f */
[C---:B------:R-:W-:Y:S01]  /*14a0*/  LOP3.LUT P0, RZ, R15.reuse, 0x7, RZ, 0xc0, !PT ;  /* 0x000000070fff7812 */ /* 0x040fe2000780c0ff */
[----:B------:R-:W-:Y:S01]  /*14b0*/  IMAD.IADD R16, R15, 0x1, -R16 ;  /* 0x000000010f107824 */ /* 0x000fe200078e0a10 */
[----:B------:R-:W-:-:S02]  /*14c0*/  LOP3.LUT R20, R14, 0xfffffff8, RZ, 0xc0, !PT ;  /* 0xfffffff80e147812 */ /* 0x000fc400078ec0ff */
[----:B------:R-:W-:Y:S02]  /*14d0*/  LEA.HI R14, R15, R15, RZ, 0x1 ;  /* 0x0000000f0f0e7211 */ /* 0x000fe400078f08ff */
[----:B------:R-:W-:Y:S01]  /*14e0*/  ISETP.LT.U32.AND P0, PT, R13, 0x2, !P0 ;  /* 0x000000020d00780c */ /* 0x000fe20004701070 */
[----:B------:R-:W-:Y:S01]  /*14f0*/  IMAD.IADD R20, R17, 0x1, -R20 ;  /* 0x0000000111147824 */ /* 0x000fe200078e0a14 */
[----:B------:R-:W-:Y:S02]  /*1500*/  LOP3.LUT R14, R14, 0x3ffffe, RZ, 0xc0, !PT ;  /* 0x003ffffe0e0e7812 */ /* 0x000fe400078ec0ff */
[----:B------:R-:W-:Y:S02]  /*1510*/  SHF.R.S32.HI R17, RZ, 0x5, R18 ;  /* 0x00000005ff117819 */ /* 0x000fe40000011412 */
[----:B------:R-:W-:Y:S01]  /*1520*/  LOP3.LUT R164, R7, 0x1, RZ, 0xfc, !PT ;  /* 0x0000000107a47812 */ /* 0x000fe200078efcff */
[----:B------:R-:W-:Y:S01]  /*1530*/  IMAD.IADD R14, R15, 0x1, -R14 ;  /* 0x000000010f0e7824 */ /* 0x000fe200078e0a0e */
[----:B0-----:R-:W-:Y:S01]  /*1540*/  ULEA UR7, UR8, UR7, 0x18 ;  /* 0x0000000708077291 */ /* 0x001fe2000f8ec03f */
[C---:B------:R-:W-:Y:S01]  /*1550*/  IMAD R18, R17.reuse, -0x10, -R20 ;  /* 0xfffffff011127824 */ /* 0x040fe200078e0a14 */
[----:B------:R-:W-:Y:S01]  /*1560*/  USHF.L.U32 UR8, UR9, 0x3, URZ ;  /* 0x0000000309087899 */ /* 0x000fe2000800063f */
[C---:B------:R-:W-:Y:S01]  /*1570*/  IMAD R19, R17.reuse, 0x2, R14 ;  /* 0x0000000211137824 */ /* 0x040fe200078e020e */
[----:B------:R-:W-:Y:S01]  /*1580*/  USEL UR9, URZ, 0x1, UP0 ;  /* 0x000000013f097887 */ /* 0x000fe20008000000 */
[--C-:B------:R-:W-:Y:S01]  /*1590*/  IMAD R14, R17, 0x10, R20.reuse ;  /* 0x00000010110e7824 */ /* 0x100fe200078e0214 */
[----:B------:R-:W-:Y:S01]  /*15a0*/  VIMNMX R17, RZ, UR6, PT ;  /* 0x00000006ff117c48 */ /* 0x000fe2000bfe0100 */
[----:B------:R-:W-:Y:S01]  /*15b0*/  IMAD R15, R19, 0x8, R20 ;  /* 0x00000008130f7824 */ /* 0x000fe200078e0214 */
[----:B------:R-:W-:Y:S01]  /*15c0*/  UIADD3 UR20, UR7, 0x40, URZ ;  /* 0x0000004007147890 */ /* 0x000fe2000fffe03f */
[----:B------:R-:W-:Y:S01]  /*15d0*/  SEL R19, RZ, 0x1, !P0 ;  /* 0x00000001ff137807 */ /* 0x000fe20004000000 */
[----:B------:R-:W-:Y:S01]  /*15e0*/  ULOP3.LUT UR8, UR8, 0x8, URZ, 0xc0, !UPT ;  /* 0x0000000808087892 */ /* 0x000fe2000f8ec03f */
[----:B------:R-:W-:Y:S01]  /*15f0*/  IMAD.SHL.U32 R20, R15, 0x80, RZ ;  /* 0x000000800f147824 */ /* 0x000fe200078e00ff */
[----:B------:R-:W-:Y:S01]  /*1600*/  IADD3 R17, -R17, UR6, RZ ;  /* 0x0000000611117c10 */ /* 0x000fe2000fffe1ff */
[----:B------:R-:W-:Y:S01]  /*1610*/  IMAD.U32 R165, RZ, RZ, UR9 ;  /* 0x00000009ffa57e24 */ /* 0x000fe2000f8e00ff */
[----:B------:R-:W-:Y:S01]  /*1620*/  SHF.R.S32.HI R15, RZ, 0x1f, R14 ;  /* 0x0000001fff0f7819 */ /* 0x000fe2000001140e */
[----:B------:R-:W-:Y:S01]  /*1630*/  VIADD R18, R18, UR10 ;  /* 0x0000000a12127c36 */ /* 0x000fe20008000000 */
[----:B------:R-:W-:Y:S01]  /*1640*/  SHF.R.S32.HI R20, RZ, 0x3, R20 ;  /* 0x00000003ff147819 */ /* 0x000fe20000011414 */
[----:B------:R-:W-:-:S02]  /*1650*/  ULEA UR12, UR12, UR20, 0x3 ;  /* 0x000000140c0c7291 */ /* 0x000fc4000f8e183f */
[----:B------:R-:W-:Y:S02]  /*1660*/  ULOP3.LUT UR21, UR8, 0x8, URZ, 0x3c, !UPT ;  /* 0x0000000808157892 */ /* 0x000fe4000f8e3c3f */
[----:B------:R-:W-:-:S12]  /*1670*/  ULOP3.LUT UR13, UR8, 0x18, URZ, 0x3c, !UPT ;  /* 0x00000018080d7892 */ /* 0x000fd8000f8e3c3f */
.L_x_285:
[----:B------:R-:W-:Y:S01]  /*1680*/  SHF.L.U32 R21, R165, 0x1f, RZ ;  /* 0x0000001fa5157819 */ /* 0x000fe200000006ff */
[----:B------:R-:W-:Y:S01]  /*1690*/  IMAD.MOV.U32 R151, RZ, RZ, RZ ;  /* 0x000000ffff977224 */ /* 0x000fe200078e00ff */
[----:B------:R-:W-:Y:S02]  /*16a0*/  ISETP.GE.AND P1, PT, R17, 0x1, PT ;  /* 0x000000011100780c */ /* 0x000fe40003f26270 */
[----:B------:R-:W0:Y:S02]  /*16b0*/  SYNCS.PHASECHK.TRANS64.TRYWAIT P0, [UR12+-0x8], R21 ;  /* 0xfffff815ff0075a7 */ /* 0x000e24000800014c */
[----:B012345:R-:W-:Y:S09]  /*16c0*/  @!P0 BRA `(.L_x_19) ;  /* 0x000000b400348947 */ /* 0x03fff20003800000 */
.L_x_306:
[----:B------:R-:W-:Y:S02]  /*16d0*/  CS2R R24, SRZ ;  /* 0x0000000000187805 */ /* 0x000fe4000001ff00 */
[----:B------:R-:W-:Y:S02]  /*16e0*/  CS2R R26, SRZ ;  /* 0x00000000001a7805 */ /* 0x000fe4000001ff00 */
[----:B------:R-:W-:Y:S02]  /*16f0*/  CS2R R28, SRZ ;  /* 0x00000000001c7805 */ /* 0x000fe4000001ff00 */
[----:B------:R-:W-:Y:S02]  /*1700*/  CS2R R30, SRZ ;  /* 0x00000000001e7805 */ /* 0x000fe4000001ff00 */
[----:B------:R-:W-:Y:S02]  /*1710*/  CS2R R32, SRZ ;  /* 0x0000000000207805 */ /* 0x000fe4000001ff00 */
[----:B------:R-:W-:-:S02]  /*1720*/  CS2R R34, SRZ ;  /* 0x0000000000227805 */ /* 0x000fc4000001ff00 */
        /* <DEDUP_REMOVED lines=56> */
[----:B------:R-:W-:Y:S01]  /*1ab0*/  CS2R R148, SRZ ;  /* 0x0000000000947805 */ /* 0x000fe2000001ff00 */
[----:B------:R-:W-:Y:S01]  /*1ac0*/  IMAD.MOV.U32 R150, RZ, RZ, RZ ;  /* 0x000000ffff967224 */ /* 0x000fe200078e00ff */
[----:B------:R-:W-:Y:S06]  /*1ad0*/  @!P1 BRA `(.L_x_20) ;  /* 0x0000000400309947 */ /* 0x000fec0003800000 */
[----:B0-----:R-:W-:Y:S01]  /*1ae0*/  IMAD.MOV.U32 R21, RZ, RZ, R17 ;  /* 0x000000ffff157224 */ /* 0x001fe200078e0011 */
[----:B------:R-:W-:Y:S01]  /*1af0*/  UPLOP3.LUT UP0, UPT, UPT, UPT, UPT, 0x40, 0x0 ;  /* 0x000000000000789c */ /* 0x000fe20003f0e870 */
[----:B------:R-:W-:Y:S01]  /*1b00*/  IMAD.U32 R156, RZ, RZ, UR4 ;  /* 0x00000004ff9c7e24 */ /* 0x000fe2000f8e00ff */
[----:B------:R-:W-:Y:S01]  /*1b10*/  UMOV UR14, UR5 ;  /* 0x00000005000e7c82 */ /* 0x000fe20008000000 */
[----:B------:R-:W-:-:S08]  /*1b20*/  IMAD.U32 R22, RZ, RZ, UR5 ;  /* 0x00000005ff167e24 */ /* 0x000fd0000f8e00ff */
.L_x_27:
[----:B------:R-:W-:-:S13]  /*1b30*/  ISETP.NE.AND P1, PT, R164, 0x3, PT ;  /* 0x00000003a400780c */ /* 0x000fda0003f25270 */
[----:B------:R-:W-:Y:S05]  /*1b40*/  @!P1 BRA `(.L_x_21) ;  /* 0x0000000000049947 */ /* 0x000fea0003800000 */
[----:B------:R-:W-:Y:S01]  /*1b50*/  BPT.TRAP 0x1 ;  /* 0x000000040000795c */ /* 0x000fe20000300000 */
.L_x_21:
[----:B------:R-:W-:Y:S01]  /*1b60*/  ULEA UR8, UR14, UR7, 0x3 ;  /* 0x000000070e087291 */ /* 0x000fe2000f8e183f */
[----:B------:R-:W-:-:S08]  /*1b70*/  SHF.L.U32 R23, R156, 0x1f, RZ ;  /* 0x0000001f9c177819 */ /* 0x000fd000000006ff */
[----:B------:R0:W1:Y:S01]  /*1b80*/  SYNCS.PHASECHK.TRANS64.TRYWAIT P0, [UR8], R23 ;  /* 0x00000017ff0075a7 */ /* 0x0000620008000148 */
[----:B------:R-:W-:Y:S05]  /*1b90*/  @!P1 BRA `(.L_x_22) ;  /* 0x0000000000049947 */ /* 0x000fea0003800000 */
[----:B------:R-:W-:Y:S01]  /*1ba0*/  BPT.TRAP 0x1 ;  /* 0x000000040000795c */ /* 0x000fe20000300000 */
.L_x_22:
[----:B------:R-:W-:-:S04]  /*1bb0*/  IMAD.U32 R153, RZ, RZ, UR14 ;  /* 0x0000000eff997e24 */ /* 0x000fc8000f8e00ff */
[----:B------:R-:W-:Y:S01]  /*1bc0*/  IMAD R152, R153, 0x400, R20 ;  /* 0x0000040099987824 */ /* 0x000fe200078e0214 */
[----:B-1----:R-:W-:Y:S06]  /*1bd0*/  @P0 BRA `(.L_x_23) ;  /* 0x0000000000080947 */ /* 0x002fec0003800000 */
[----:B------:R-:W1:Y:S02]  /*1be0*/  SYNCS.PHASECHK.TRANS64.TRYWAIT P0, [UR8], R23 ;  /* 0x00000017ff0075a7 */ /* 0x000e640008000148 */
[----:B-1----:R-:W-:Y:S05]  /*1bf0*/  @!P0 BRA `(.L_x_24) ;  /* 0x000000b000008947 */ /* 0x002fea0003800000 */
.L_x_23:
[----:B-1----:R-:W1:Y:S01]  /*1c00*/  LDS.128 R152, [R152+UR7+0x36100] ;  /* 0x0361000798987984 */ /* 0x002e620008000c00 */
[----:B------:R-:W-:Y:S02]  /*1c10*/  UIADD3 UR8, UR7, 0x100, URZ ;  /* 0x0000010007087890 */ /* 0x000fe4000fffe03f */
[----:B------:R-:W-:Y:S02]  /*1c20*/  UIADD3 UR9, UR7, 0x6100, URZ ;  /* 0x0000610007097890 */ /* 0x000fe4000fffe03f */
[----:B------:R-:W-:Y:S02]  /*1c30*/  USHF.R.U32.HI UR8, URZ, 0x4, UR8 ;  /* 0x000000043f087899 */ /* 0x000fe40008011608 */
[----:B------:R-:W-:Y:S02]  /*1c40*/  USHF.R.U32.HI UR9, URZ, 0x4, UR9 ;  /* 0x000000043f097899 */ /* 0x000fe40008011609 */
[----:B------:R-:W-:Y:S02]  /*1c50*/  ULOP3.LUT UR8, UR8, 0x3fff, URZ, 0xc0, !UPT ;  /* 0x00003fff08087892 */ /* 0x000fe4000f8ec03f */
[----:B------:R-:W-:-:S02]  /*1c60*/  ULOP3.LUT UR9, UR9, 0x3fff, URZ, 0xc0, !UPT ;  /* 0x00003fff09097892 */ /* 0x000fc4000f8ec03f */
[----:B------:R-:W-:Y:S02]  /*1c70*/  ULOP3.LUT UR8, UR8, 0x10000, URZ, 0xfc, !UPT ;  /* 0x0001000008087892 */ /* 0x000fe4000f8efc3f */
[----:B------:R-:W-:Y:S02]  /*1c80*/  ULOP3.LUT UR9, UR9, 0x10000, URZ, 0xfc, !UPT ;  /* 0x0001000009097892 */ /* 0x000fe4000f8efc3f */
[----:B------:R-:W-:Y:S02]  /*1c90*/  ULEA UR15, UR14, UR8, 0x9 ;  /* 0x000000080e0f7291 */ /* 0x000fe4000f8e483f */
[----:B------:R-:W-:Y:S01]  /*1ca0*/  ULEA UR18, UR14, UR9, 0xc ;  /* 0x000000090e127291 */ /* 0x000fe2000f8e603f */
[----:B------:R-:W-:Y:S02]  /*1cb0*/  UMOV UR11, 0x40000040 ;  /* 0x40000040000b7882 */ /* 0x000fe40000000000 */
[----:B------:R-:W-:Y:S02]  /*1cc0*/  UMOV UR9, 0x40000040 ;  /* 0x4000004000097882 */ /* 0x000fe40000000000 */
[----:B------:R-:W-:-:S02]  /*1cd0*/  UMOV UR8, UR15 ;  /* 0x0000000f00087c82 */ /* 0x000fc40008000000 */
[----:B------:R-:W-:Y:S01]  /*1ce0*/  UMOV UR10, UR18 ;  /* 0x00000012000a7c82 */ /* 0x000fe20008000000 */
[----:B-1----:R-:W-:-:S06]  /*1cf0*/  WARPGROUP.ARRIVE ;  /* 0x00000000000079c5 */ /* 0x002fcc0000000000 */
[----:B------:R-:W-:Y:S01]  /*1d00*/  HGMMA.SP.64x256x32.F32.BF16 R24, gdesc[UR8], R24, UP0, R152, 0x0 ;  /* 0x0be09800081879f0 */ /* 0x000fe2000bf01a18 */
[----:B------:R-:W-:Y:S02]  /*1d10*/  UIADD3 UR8, UR15, 0x2, URZ ;  /* 0x000000020f087890 */ /* 0x000fe4000fffe03f */
[----:B------:R-:W-:Y:S01]  /*1d20*/  UIADD3 UR10, UR18, 0x4, URZ ;  /* 0x00000004120a7890 */ /* 0x000fe2000fffe03f */
[----:B------:R-:W-:Y:S01]  /*1d30*/  UMOV UR9, 0x40000040 ;  /* 0x4000004000097882 */ /* 0x000fe20000000000 */
[----:B------:R-:W-:-:S15]  /*1d40*/  UMOV UR11, 0x40000040 ;  /* 0x40000040000b7882 */ /* 0x000fde0000000000 */
[----:B------:R-:W-:-:S12]  /*1d50*/  NOP ;  /* 0x0000000000007918 */ /* 0x000fd80000000000 */
[----:B------:R-:W-:Y:S01]  /*1d60*/  HGMMA.SP.64x256x32.F32.BF16 R24, gdesc[UR8], R24, R153, 0x0 ;  /* 0x0be09900081879f0 */ /* 0x000fe20008701a18 */
        /* <DEDUP_REMOVED lines=11> */
[----:B------:R-:W-:Y:S03]  /*1e20*/  HGMMA.SP.64x256x32.F32.BF16 R24, gdesc[UR8], R24, R155, 0x0, gsb0 ;  /* 0x0be09b00081879f0 */ /* 0x000fe60008001a18 */
[----:B------:R-:W-:Y:S02]  /*1e30*/  WARPGROUP.DEPBAR.LE gsb0, 0x0 ;  /* 0x00008000000079c5 */ /* 0x000fe40000010000 */
[----:B------:R-:W-:Y:S05]  /*1e40*/  @!P1 BRA `(.L_x_25) ;  /* 0x0000000000049947 */ /* 0x000fea0003800000 */
[----:B------:R-:W-:Y:S01]  /*1e50*/  BPT.TRAP 0x1 ;  /* 0x000000040000795c */ /* 0x000fe20000300000 */
.L_x_25:
[----:B------:R-:W-:-:S13]  /*1e60*/  LOP3.LUT P0, RZ, R12, R19, RZ, 0xc0, !PT ;  /* 0x000000130cff7212 */ /* 0x000fda000780c0ff */
[----:B0-----:R-:W-:-:S05]  /*1e70*/  @P0 LEA R23, R22, UR7, 0x3 ;  /* 0x0000000716170c11 */ /* 0x001fca000f8e18ff */
[----:B------:R-:W-:-:S05]  /*1e80*/  @P0 VIADD R152, R23, 0x18 ;  /* 0x0000001817980836 */ /* 0x000fca0000000000 */
[----:B------:R-:W-:-:S04]  /*1e90*/  @P0 PRMT R152, R13, 0x654, R152 ;  /* 0x000006540d980816 */ /* 0x000fc80000000098 */
[----:B------:R0:W-:Y:S01]  /*1ea0*/  @P0 SYNCS.ARRIVE.TRANS64.RED.A1T0 RZ, [R152+URZ], RZ ;  /* 0x000000ff98ff09a7 */ /* 0x0001e2000810043f */
[----:B------:R-:W-:-:S13]  /*1eb0*/  ISETP.GT.U32.AND P0, PT, R7, 0x1, PT ;  /* 0x000000010700780c */ /* 0x000fda0003f04070 */
[----:B0-----:R-:W-:Y:S05]  /*1ec0*/  @P0 BRA `(.L_x_26) ;  /* 0x0000000000040947 */ /* 0x001fea0003800000 */
[----:B------:R-:W-:Y:S01]  /*1ed0*/  BPT.TRAP 0x1 ;  /* 0x000000040000795c */ /* 0x000fe20000300000 */
.L_x_26:
[----:B------:R-:W-:Y:S01]  /*1ee0*/  UIADD3 UR14, UR14, 0x1, URZ ;  /* 0x000000010e0e7890 */ /* 0x000fe2000fffe03f */
[C---:B------:R-:W-:Y:S01]  /*1ef0*/  ISETP.GT.AND P1, PT, R21.reuse, 0x1, PT ;  /* 0x000000011500780c */ /* 0x040fe20003f24270 */
[----:B------:R-:W-:Y:S02]  /*1f00*/  VIADD R22, R22, 0x1 ;  /* 0x0000000116167836 */ /* 0x000fe40000000000 */
[----:B------:R-:W-:Y:S01]  /*1f10*/  UISETP.NE.AND UP0, UPT, UR14, 0x3, UPT ;  /* 0x000000030e00788c */ /* 0x000fe2000bf05270 */
[----:B------:R-:W-:Y:S02]  /*1f20*/  VIADD R21, R21, 0xffffffff ;  /* 0xffffffff15157836 */ /* 0x000fe40000000000 */
[C---:B------:R-:W-:Y:S01]  /*1f30*/  ISETP.NE.AND P0, PT, R22.reuse, 0x3, PT ;  /* 0x000000031600780c */ /* 0x040fe20003f05270 */
[----:B------:R-:W-:Y:S02]  /*1f40*/  USEL UR8, URZ, 0x1, UP0 ;  /* 0x000000013f087887 */ /* 0x000fe40008000000 */
[----:B------:R-:W-:Y:S01]  /*1f50*/  USEL UR14, UR14, URZ, UP0 ;  /* 0x0000003f0e0e7287 */ /* 0x000fe20008000000 */
[----:B------:R-:W-:Y:S01]  /*1f60*/  SEL R22, R22, RZ, P0 ;  /* 0x000000ff16167207 */ /* 0x000fe20000000000 */
[----:B------:R-:W-:-:S02]  /*1f70*/  UPLOP3.LUT UP0, UPT, UPT, UPT, UPT, 0x80, 0x0 ;  /* 0x000000000000789c */ /* 0x000fc40003f0f070 */
[----:B------:R-:W-:Y:S01]  /*1f80*/  LOP3.LUT R156, R156, UR8, RZ, 0x3c, !PT ;  /* 0x000000089c9c7c12 */ /* 0x000fe2000f8e3cff */
[----:B------:R-:W-:Y:S08]  /*1f90*/  @P1 BRA `(.L_x_27) ;  /* 0xfffffff800e41947 */ /* 0x000ff0000383ffff */
.L_x_20:
[----:B0-----:R-:W-:Y:S01]  /*1fa0*/  IMAD.U32 R22, RZ, RZ, UR21 ;  /* 0x00000015ff167e24 */ /* 0x001fe2000f8e00ff */
[----:B------:R-:W-:Y:S01]  /*1fb0*/  SHF.L.U32 R21, R165, 0x1f, RZ ;  /* 0x0000001fa5157819 */ /* 0x000fe200000006ff */
[----:B------:R-:W-:Y:S01]  /*1fc0*/  UIADD3 UR5, UR5, UR19, URZ ;  /* 0x0000001305057290 */ /* 0x000fe2000fffe03f */
[----:B------:R-:W0:Y:S01]  /*1fd0*/  LDC R154, c[0x0][0x288] ;  /* 0x0000a200ff9a7b82 */ /* 0x000e220000000800 */
[----:B------:R-:W-:Y:S01]  /*1fe0*/  UISETP.GE.U32.AND UP1, UPT, UR19, 0x3, UPT ;  /* 0x000000031300788c */ /* 0x000fe2000bf26070 */
[----:B------:R-:W-:Y:S01]  /*1ff0*/  SHF.R.S32.HI R156, RZ, 0x1f, R4 ;  /* 0x0000001fff9c7819 */ /* 0x000fe20000011404 */
[----:B------:R-:W-:Y:S02]  /*2000*/  UISETP.GT.U32.AND UP0, UPT, UR5, 0x2, UPT ;  /* 0x000000020500788c */ /* 0x000fe4000bf04070 */
[----:B------:R-:W-:Y:S02]  /*2010*/  UIMAD.WIDE.U32 UR8, UR5, -0x55555555, URZ ;  /* 0xaaaaaaab050878a5 */ /* 0x000fe4000f8e003f */
[----:B------:R-:W-:Y:S01]  /*2020*/  UISETP.LT.U32.AND UP0, UPT, UR19, 0x3, UP0 ;  /* 0x000000031300788c */ /* 0x000fe20008701070 */
[----:B------:R1:W-:Y:S01]  /*2030*/  SYNCS.ARRIVE.TRANS64.A1T0 RZ, [R22+UR20], RZ ;  /* 0x000000ff16ff79a7 */ /* 0x0003e20008100014 */
[----:B------:R-:W-:-:S02]  /*2040*/  WARPGROUP.DEPBAR.LE gsb0, 0x0 ;  /* 0x00008000000079c5 */ /* 0x000fc40000010000 */
[----:B------:R-:W-:Y:S02]  /*2050*/  USEL UR10, URZ, 0x1, !UP0 ;  /* 0x000000013f0a7887 */ /* 0x000fe4000c000000 */
[----:B------:R-:W-:Y:S02]  /*2060*/  USHF.R.U32.HI UR8, URZ, 0x1, UR9 ;  /* 0x000000013f087899 */ /* 0x000fe40008011609 */
[----:B------:R-:W-:Y:S01]  /*2070*/  ULOP3.LUT UR4, UR4, UR10, URZ, 0x3c, !UPT ;  /* 0x0000000a04047292 */ /* 0x000fe2000f8e3c3f */
[----:B------:R-:W4:Y:S01]  /*2080*/  SYNCS.PHASECHK.TRANS64.TRYWAIT P0, [UR12+0x8], R21 ;  /* 0x00000815ff0075a7 */ /* 0x000f22000800014c */
[----:B------:R-:W-:Y:S02]  /*2090*/  UIMAD UR5, UR8, -0x3, UR5 ;  /* 0xfffffffd080578a4 */ /* 0x000fe4000f8e0205 */
[----:B------:R-:W-:Y:S01]  /*20a0*/  @UP1 ULOP3.LUT UR4, UR4, 0x1, UR8, 0x78, !UPT ;  /* 0x0000000104041892 */ /* 0x000fe2000f8e7808 */
[----:B01--4-:R-:W-:Y:S11]  /*20b0*/  @!P0 BRA `(.L_x_28) ;  /* 0x000000a800e88947 */ /* 0x013ff60003800000 */
.L_x_307:
[----:B------:R-:W-:Y:S01]  /*20c0*/  ULDC.64 UR8, c[0x0][0x6d0] ;  /* 0x0001b40000087ab9 */ /* 0x000fe20000000a00 */
[----:B------:R-:W-:Y:S02]  /*20d0*/  IMAD.SHL.U32 R160, R6, 0x40, RZ ;  /* 0x0000004006a07824 */ /* 0x000fe400078e00ff */
[----:B0-----:R-:W-:Y:S02]  /*20e0*/  IMAD R21, R156, UR8, RZ ;  /* 0x000000089c157c24 */ /* 0x001fe4000f8e02ff */
[C---:B------:R-:W-:Y:S01]  /*20f0*/  IMAD.WIDE.U32 R152, R4.reuse, UR8, R14 ;  /* 0x0000000804987c25 */ /* 0x040fe2000f8e000e */
[----:B------:R-:W-:Y:S01]  /*2100*/  ULDC UR8, c[0x0][0x284] ;  /* 0x0000a10000087ab9 */ /* 0x000fe20000000800 */
[----:B------:R-:W-:Y:S02]  /*2110*/  SHF.R.S32.HI R161, RZ, 0x1f, R160 ;  /* 0x0000001fffa17819 */ /* 0x000fe400000114a0 */
[----:B------:R-:W-:Y:S01]  /*2120*/  IMAD R155, R4, UR9, R21 ;  /* 0x00000009049b7c24 */ /* 0x000fe2000f8e0215 */
[C---:B------:R-:W-:Y:S01]  /*2130*/  ISETP.GE.AND P0, PT, R160.reuse, UR8, PT ;  /* 0x00000008a0007c0c */ /* 0x040fe2000bf06270 */
[----:B------:R-:W-:Y:S01]  /*2140*/  IMAD.SHL.U32 R21, R5, 0x100, RZ ;  /* 0x0000010005157824 */ /* 0x000fe200078e00ff */
[----:B------:R-:W-:Y:S01]  /*2150*/  IADD3 R152, P1, R160, R152, RZ ;  /* 0x00000098a0987210 */ /* 0x000fe20007f3e0ff */
[----:B------:R-:W-:-:S03]  /*2160*/  IMAD.WIDE R22, R16, 0x2, RZ ;  /* 0x0000000210167825 */ /* 0x000fc600078e02ff */
[----:B------:R-:W-:Y:S01]  /*2170*/  ISETP.GE.OR P0, PT, R21, R154, P0 ;  /* 0x0000009a1500720c */ /* 0x000fe20000706670 */
[----:B------:R-:W-:Y:S01]  /*2180*/  IMAD R6, R16, -0x2, R154 ;  /* 0xfffffffe10067824 */ /* 0x000fe200078e029a */
[----:B------:R-:W-:Y:S01]  /*2190*/  IADD3.X R153, R161, R153, R155, P1, !PT ;  /* 0x00000099a1997210 */ /* 0x000fe20000ffe49b */
[----:B------:R-:W-:-:S04]  /*21a0*/  IMAD.WIDE R170, R5, 0x100, R22 ;  /* 0x0000010005aa7825 */ /* 0x000fc800078e0216 */
[----:B------:R-:W-:-:S06]  /*21b0*/  IMAD.IADD R5, R6, 0x1, -R21 ;  /* 0x0000000106057824 */ /* 0x000fcc00078e0a15 */
[----:B------:R-:W-:Y:S05]  /*21c0*/  @P0 BRA `(.L_x_29) ;  /* 0x0000009000a00947 */ /* 0x000fea0003800000 */
[----:B------:R-:W0:Y:S01]  /*21d0*/  LDC.64 R22, c[0x0][0x6c8] ;  /* 0x0001b200ff167b82 */ /* 0x000e220000000a00 */
[----:B---3-5:R-:W-:Y:S01]  /*21e0*/  FSETP.NEU.AND P0, PT, R10, RZ, PT ;  /* 0x000000ff0a00720b */ /* 0x028fe20003f0d000 */
[----:B------:R-:W-:Y:S01]  /*21f0*/  IMAD.IADD R166, R18, 0x1, -R160 ;  /* 0x0000000112a67824 */ /* 0x000fe200078e0aa0 */
[----:B------:R-:W-:Y:S01]  /*2200*/  ISETP.GT.AND P1, PT, R5, RZ, PT ;  /* 0x000000ff0500720c */ /* 0x000fe20003f24270 */
[----:B------:R-:W-:Y:S03]  /*2210*/  BSSY B0, `(.L_x_29) ;  /* 0x0000923000007945 */ /* 0x000fe60003800000 */
[----:B------:R-:W-:Y:S01]  /*2220*/  ISETP.GT.AND P5, PT, R166, RZ, P1 ;  /* 0x000000ffa600720c */ /* 0x000fe20000fa4270 */
[-C--:B0-----:R-:W-:Y:S02]  /*2230*/  IMAD R6, R171, R22.reuse, RZ ;  /* 0x00000016ab067224 */ /* 0x081fe400078e02ff */
[----:B------:R-:W-:-:S04]  /*2240*/  IMAD.WIDE.U32 R172, R170, R22, R152 ;  /* 0x00000016aaac7225 */ /* 0x000fc800078e0098 */
[----:B------:R-:W-:-:S04]  /*2250*/  IMAD R21, R170, R23, R6 ;  /* 0x00000017aa157224 */ /* 0x000fc800078e0206 */
[----:B------:R-:W-:Y:S01]  /*2260*/  IMAD.IADD R163, R173, 0x1, R21 ;  /* 0x00000001ada37824 */ /* 0x000fe200078e0215 */
[----:B------:R-:W-:Y:S06]  /*2270*/  @!P0 BRA `(.L_x_30) ;  /* 0x00000064006c8947 */ /* 0x000fec0003800000 */
[----:B------:R-:W-:Y:S01]  /*2280*/  ULDC.64 UR8, c[0x0][0x6b8] ;  /* 0x0001ae0000087ab9 */ /* 0x000fe20000000a00 */
[----:B------:R-:W-:Y:S01]  /*2290*/  ULDC.64 UR14, c[0x0][0x6b0] ;  /* 0x0001ac00000e7ab9 */ /* 0x000fe20000000a00 */
[----:B------:R-:W-:Y:S01]  /*22a0*/  IMAD.WIDE.U32 R152, R4, UR8, R14 ;  /* 0x0000000804987c25 */ /* 0x000fe2000f8e000e */
[----:B------:R-:W-:Y:S01]  /*22b0*/  ULDC.64 UR22, c[0x0][0x6a8] ;  /* 0x0001aa0000167ab9 */ /* 0x000fe20000000a00 */
[----:B------:R-:W0:Y:S01]  /*22c0*/  LDC.64 R168, c[0x0][0x6b0] ;  /* 0x0001ac00ffa87b82 */ /* 0x000e220000000a00 */
[----:B------:R-:W-:Y:S01]  /*22d0*/  ULDC.64 UR10, c[0x0][0x6c0] ;  /* 0x0001b000000a7ab9 */ /* 0x000fe20000000a00 */
[----:B------:R-:W-:Y:S01]  /*22e0*/  IMAD R21, R156, UR8, RZ ;  /* 0x000000089c157c24 */ /* 0x000fe2000f8e02ff */
[----:B------:R-:W-:-:S03]  /*22f0*/  IADD3 R156, P0, R160, R152, RZ ;  /* 0x00000098a09c7210 */ /* 0x000fc60007f1e0ff */
[----:B------:R-:W-:Y:S02]  /*2300*/  IMAD R173, R4, UR9, R21 ;  /* 0x0000000904ad7c24 */ /* 0x000fe4000f8e0215 */
[----:B------:R-:W-:-:S03]  /*2310*/  IMAD R21, R171, UR14, RZ ;  /* 0x0000000eab157c24 */ /* 0x000fc6000f8e02ff */
[----:B------:R-:W-:Y:S01]  /*2320*/  IADD3.X R157, R161, R153, R173, P0, !PT ;  /* 0x00000099a19d7210 */ /* 0x000fe200007fe4ad */
[C---:B------:R-:W-:Y:S02]  /*2330*/  IMAD R175, R170.reuse, UR15, R21 ;  /* 0x0000000faaaf7c24 */ /* 0x040fe4000f8e0215 */
[----:B------:R-:W-:-:S04]  /*2340*/  IMAD.WIDE.U32 R152, R170, UR14, R156 ;  /* 0x0000000eaa987c25 */ /* 0x000fc8000f8e009c */
[----:B------:R-:W-:Y:S01]  /*2350*/  IMAD.IADD R21, R153, 0x1, R175 ;  /* 0x0000000199157824 */ /* 0x000fe200078e02af */
[----:B------:R-:W-:-:S04]  /*2360*/  LEA R154, P0, R152, UR22, 0x2 ;  /* 0x00000016989a7c11 */ /* 0x000fc8000f8010ff */
[----:B------:R-:W-:-:S05]  /*2370*/  LEA.HI.X R155, R152, UR23, R21, 0x2, P0 ;  /* 0x00000017989b7c11 */ /* 0x000fca00080f1415 */
[----:B------:R-:W3:Y:S01]  /*2380*/  @P5 LDG.E.LTC128B R21, desc[UR16][R154.64] ;  /* 0x000000109a155981 */ /* 0x000ee2000c1e1920 */
[----:B------:R-:W-:Y:S01]  /*2390*/  IMAD.WIDE.U32 R158, R170, UR14, R160 ;  /* 0x0000000eaa9e7c25 */ /* 0x000fe2000f8e00a0 */
[----:B------:R-:W-:Y:S01]  /*23a0*/  LEA R152, P0, R172, UR10, 0x2 ;  /* 0x0000000aac987c11 */ /* 0x000fe2000f8010ff */
[----:B------:R-:W-:Y:S02]  /*23b0*/  BSSY B1, `(.L_x_31) ;  /* 0x0000016000017945 */ /* 0x000fe40003800000 */
[----:B0-----:R-:W-:Y:S01]  /*23c0*/  IMAD.WIDE.U32 R170, R170, UR14, R168 ;  /* 0x0000000eaaaa7c25 */ /* 0x001fe2000f8e00a8 */
[----:B------:R-:W-:Y:S02]  /*23d0*/  IADD3 R162, P2, R14, R158, RZ ;  /* 0x0000009e0ea27210 */ /* 0x000fe40007f5e0ff */
[----:B------:R-:W-:Y:S02]  /*23e0*/  LEA.HI.X R153, R172, UR11, R163, 0x2, P0 ;  /* 0x0000000bac997c11 */ /* 0x000fe400080f14a3 */
[----:B------:R-:W-:-:S02]  /*23f0*/  ISETP.GT.AND P0, PT, R5, 0x1, PT ;  /* 0x000000010500780c */ /* 0x000fc40003f04270 */
[----:B------:R-:W-:Y:S01]  /*2400*/  IADD3.X R163, R15, R175, R159, P2, !PT ;  /* 0x000000af0fa37210 */ /* 0x000fe200017fe49f */
[----:B------:R-:W-:Y:S01]  /*2410*/  IMAD.IADD R175, R175, 0x1, R171 ;  /* 0x00000001afaf7824 */ /* 0x000fe200078e02ab */
[----:B------:R-:W-:Y:S02]  /*2420*/  ISETP.GT.AND P2, PT, R166, RZ, P0 ;  /* 0x000000ffa600720c */ /* 0x000fe40000744270 */
[----:B------:R-:W-:Y:S01]  /*2430*/  IADD3 R6, P6, R156, R170, RZ ;  /* 0x000000aa9c067210 */ /* 0x000fe20007fde0ff */
[----:B------:R-:W-:Y:S01]  /*2440*/  IMAD.WIDE.U32 R162, R4, UR8, R162 ;  /* 0x0000000804a27c25 */ /* 0x000fe2000f8e00a2 */
[----:B------:R-:W-:-:S03]  /*2450*/  LEA R156, P4, R22, R152, 0x2 ;  /* 0x00000098169c7211 */ /* 0x000fc600078810ff */
[----:B------:R-:W-:Y:S02]  /*2460*/  IMAD.IADD R159, R173, 0x1, R163 ;  /* 0x00000001ad9f7824 */ /* 0x000fe400078e02a3 */
[----:B---3--:R-:W-:-:S04]  /*2470*/  FMUL R167, R21, R10 ;  /* 0x0000000a15a77220 */ /* 0x008fc80000400000 */
[----:B--2---:R-:W-:Y:S01]  /*2480*/  FFMA R177, R24, R11, R167 ;  /* 0x0000000b18b17223 */ /* 0x004fe200000000a7 */
[----:B------:R-:W-:Y:S01]  /*2490*/  IMAD.X R167, R175, 0x1, R157, P6 ;  /* 0x00000001afa77824 */ /* 0x000fe200030e069d */
[----:B------:R-:W-:-:S03]  /*24a0*/  LEA R168, P6, R162, UR22, 0x2 ;  /* 0x00000016a2a87c11 */ /* 0x000fc6000f8c10ff */
[----:B------:R0:W-:Y:S01]  /*24b0*/  @P5 STG.E desc[UR16][R152.64], R177 ;  /* 0x000000b198005986 */ /* 0x0001e2000c101910 */
[----:B------:R-:W-:Y:S02]  /*24c0*/  LEA R158, P5, R6, UR22, 0x2 ;  /* 0x00000016069e7c11 */ /* 0x000fe4000f8a10ff */
[----:B------:R-:W-:Y:S02]  /*24d0*/  LEA.HI.X R169, R162, UR23, R159, 0x2, P6 ;  /* 0x00000017a2a97c11 */ /* 0x000fe4000b0f149f */
[----:B------:R-:W-:Y:S01]  /*24e0*/  LEA.HI.X R159, R6, UR23, R167, 0x2, P5 ;  /* 0x00000017069f7c11 */ /* 0x000fe2000a8f14a7 */
[----:B------:R-:W-:Y:S08]  /*24f0*/  @!P2 BRA `(.L_x_32) ;  /* 0x000000000004a947 */ /* 0x000ff00003800000 */
[----:B------:R1:W5:Y:S02]  /*2500*/  LDG.E.LTC128B R21, desc[UR16][R158.64] ;  /* 0x000000109e157981 */ /* 0x000364000c1e1920 */
.L_x_32:
[----:B------:R-:W-:Y:S05]  /*2510*/  BSYNC B1 ;  /* 0x0000000000017941 */ /* 0x000fea0003800000 */
.L_x_31:
[----:B-----5:R-:W-:Y:S01]  /*2520*/  FMUL R6, R21, R10 ;  /* 0x0000000a15067220 */ /* 0x020fe20000400000 */
[----:B------:R-:W-:Y:S01]  /*2530*/  LEA.HI.X R157, R22, R153, R23, 0x2, P4 ;  /* 0x00000099169d7211 */ /* 0x000fe200020f1417 */
[----:B------:R-:W-:Y:S01]  /*2540*/  BSSY B1, `(.L_x_33) ;  /* 0x0000008000017945 */ /* 0x000fe20003800000 */
[----:B------:R-:W-:Y:S01]  /*2550*/  ISETP.GT.AND P1, PT, R166, 0x8, P1 ;  /* 0x00000008a600780c */ /* 0x000fe20000f24270 */
[----:B------:R-:W-:Y:S01]  /*2560*/  FFMA R163, R25, R11, R6 ;  /* 0x0000000b19a37223 */ /* 0x000fe20000000006 */
[----:B------:R-:W-:-:S04]  /*2570*/  IADD3 R24, P5, P6, R14, R170, R160 ;  /* 0x000000aa0e187210 */ /* 0x000fc80007ebe0a0 */
[----:B------:R2:W-:Y:S01]  /*2580*/  @P2 STG.E desc[UR16][R156.64], R163 ;  /* 0x000000a39c002986 */ /* 0x0005e2000c101910 */
[----:B------:R-:W-:-:S06]  /*2590*/  IADD3.X R25, R15, R175, R161, P5, P6 ;  /* 0x000000af0f197210 */ /* 0x000fcc0002fec4a1 */
[----:B------:R-:W-:Y:S05]  /*25a0*/  @!P1 BRA `(.L_x_34) ;  /* 0x0000000000049947 */ /* 0x000fea0003800000 */
[----:B------:R3:W5:Y:S02]  /*25b0*/  LDG.E.LTC128B R21, desc[UR16][R168.64+0x20] ;  /* 0x00002010a8157981 */ /* 0x000764000c1e1920 */
.L_x_34:
[----:B------:R-:W-:Y:S05]  /*25c0*/  BSYNC B1 ;  /* 0x0000000000017941 */ /* 0x000fea0003800000 */
.L_x_33:
[----:B------:R-:W-:-:S04]  /*25d0*/  IMAD.WIDE.U32 R24, R4, UR8, R24 ;  /* 0x0000000804187c25 */ /* 0x000fc8000f8e0018 */
[----:B-----5:R-:W-:Y:S01]  /*25e0*/  FMUL R161, R21, R10 ;  /* 0x0000000a15a17220 */ /* 0x020fe20000400000 */
[----:B------:R-:W-:Y:S01]  /*25f0*/  ISETP.GT.AND P0, PT, R166, 0x8, P0 ;  /* 0x00000008a600780c */ /* 0x000fe20000704270 */
[----:B------:R-:W-:Y:S01]  /*2600*/  USHF.L.U64.HI UR11, UR14, 0x5, UR15 ;  /* 0x000000050e0b7899 */ /* 0x000fe2000801020f */
[----:B------:R-:W-:Y:S01]  /*2610*/  IMAD.IADD R25, R173, 0x1, R25 ;  /* 0x00000001ad197824 */ /* 0x000fe200078e0219 */
[----:B------:R-:W-:Y:S01]  /*2620*/  LEA R160, P5, R24, UR22, 0x2 ;  /* 0x0000001618a07c11 */ /* 0x000fe2000f8a10ff */
[----:B--2---:R-:W-:Y:S01]  /*2630*/  FFMA R163, R26, R11, R161 ;  /* 0x0000000b1aa37223 */ /* 0x004fe200000000a1 */
[----:B------:R-:W-:Y:S01]  /*2640*/  ISETP.GT.AND P2, PT, R5, 0x8, PT ;  /* 0x000000080500780c */ /* 0x000fe20003f44270 */
[----:B------:R-:W-:Y:S01]  /*2650*/  USHF.L.U32 UR10, UR14, 0x5, URZ ;  /* 0x000000050e0a7899 */ /* 0x000fe2000800063f */
[----:B------:R-:W-:Y:S01]  /*2660*/  LEA.HI.X R161, R24, UR23, R25, 0x2, P5 ;  /* 0x0000001718a17c11 */ /* 0x000fe2000a8f1419 */
[----:B------:R-:W-:Y:S01]  /*2670*/  @P1 IMAD.MOV.U32 R24, RZ, RZ, R152 ;  /* 0x000000ffff181224 */ /* 0x000fe200078e0098 */
[----:B------:R-:W-:Y:S01]  /*2680*/  BSSY B1, `(.L_x_35) ;  /* 0x0000006000017945 */ /* 0x000fe20003800000 */
[----:B------:R-:W-:Y:S01]  /*2690*/  @P1 IMAD.MOV.U32 R25, RZ, RZ, R153 ;  /* 0x000000ffff191224 */ /* 0x000fe200078e0099 */
[----:B------:R-:W-:-:S04]  /*26a0*/  ISETP.GT.AND P4, PT, R166, RZ, P2 ;  /* 0x000000ffa600720c */ /* 0x000fc80001784270 */
[----:B------:R2:W-:Y:S01]  /*26b0*/  @P1 STG.E desc[UR16][R24.64+0x20], R163 ;  /* 0x000020a318001986 */ /* 0x0005e2000c101910 */
[----:B------:R-:W-:Y:S08]  /*26c0*/  @!P0 BRA `(.L_x_36) ;  /* 0x0000000000048947 */ /* 0x000ff00003800000 */
[----:B------:R4:W5:Y:S02]  /*26d0*/  LDG.E.LTC128B R21, desc[UR16][R160.64+0x20] ;  /* 0x00002010a0157981 */ /* 0x000964000c1e1920 */
.L_x_36:
[----:B------:R-:W-:Y:S05]  /*26e0*/  BSYNC B1 ;  /* 0x0000000000017941 */ /* 0x000fea0003800000 */
.L_x_35:
[----:B-----5:R-:W-:Y:S01]  /*26f0*/  FMUL R4, R21, R10 ;  /* 0x0000000a15047220 */ /* 0x020fe20000400000 */
[----:B--2---:R-:W-:Y:S01]  /*2700*/  IADD3 R24, P1, R154, UR10, RZ ;  /* 0x0000000a9a187c10 */ /* 0x004fe2000ff3e0ff */
[----:B------:R-:W-:Y:S02]  /*2710*/  IMAD.MOV.U32 R167, RZ, RZ, R21 ;  /* 0x000000ffffa77224 */ /* 0x000fe400078e0015 */
[----:B---3--:R-:W-:Y:S01]  /*2720*/  FFMA R169, R27, R11, R4 ;  /* 0x0000000b1ba97223 */ /* 0x008fe20000000004 */
[----:B------:R-:W-:Y:S01]  /*2730*/  @P0 IMAD.MOV.U32 R26, RZ, RZ, R156 ;  /* 0x000000ffff1a0224 */ /* 0x000fe200078e009c */
[----:B------:R-:W-:Y:S01]  /*2740*/  IADD3.X R25, R155, UR11, RZ, P1, !PT ;  /* 0x0000000b9b197c10 */ /* 0x000fe20008ffe4ff */
[----:B------:R-:W-:-:S05]  /*2750*/  @P0 IMAD.MOV.U32 R27, RZ, RZ, R157 ;  /* 0x000000ffff1b0224 */ /* 0x000fca00078e009d */
[----:B------:R2:W-:Y:S04]  /*2760*/  @P0 STG.E desc[UR16][R26.64+0x20], R169 ;  /* 0x000020a91a000986 */ /* 0x0005e8000c101910 */
[----:B------:R-:W3:Y:S01]  /*2770*/  @P4 LDG.E.LTC128B R167, desc[UR16][R24.64] ;  /* 0x0000001018a74981 */ /* 0x000ee2000c1e1920 */
[C---:B------:R-:W-:Y:S01]  /*2780*/  IMAD.SHL.U32 R4, R22.reuse, 0x20, RZ ;  /* 0x0000002016047824 */ /* 0x040fe200078e00ff */
[----:B------:R-:W-:Y:S01]  /*2790*/  SHF.L.U64.HI R6, R22, 0x5, R23 ;  /* 0x0000000516067819 */ /* 0x000fe20000010217 */
[----:B------:R-:W-:Y:S01]  /*27a0*/  BSSY B1, `(.L_x_37) ;  /* 0x000000c000017945 */ /* 0x000fe20003800000 */
[----:B------:R-:W-:Y:S02]  /*27b0*/  ISETP.GT.AND P0, PT, R5, 0x9, PT ;  /* 0x000000090500780c */ /* 0x000fe40003f04270 */
[----:B----4-:R-:W-:-:S02]  /*27c0*/  IADD3 R160, P5, R4, R152, RZ ;  /* 0x0000009804a07210 */ /* 0x010fc40007fbe0ff */
[----:B------:R-:W-:-:S03]  /*27d0*/  ISETP.GT.AND P1, PT, R166, RZ, P0 ;  /* 0x000000ffa600720c */ /* 0x000fc60000724270 */
[----:B------:R-:W-:Y:S01]  /*27e0*/  IMAD.X R161, R6, 0x1, R153, P5 ;  /* 0x0000000106a17824 */ /* 0x000fe200028e0699 */
[----:B------:R-:W-:-:S04]  /*27f0*/  IADD3 R162, P5, R158, UR10, RZ ;  /* 0x0000000a9ea27c10 */ /* 0x000fc8000ffbe0ff */
[----:B------:R-:W-:Y:S01]  /*2800*/  IADD3.X R163, R159, UR11, RZ, P5, !PT ;  /* 0x0000000b9fa37c10 */ /* 0x000fe2000affe4ff */
[----:B---3--:R-:W-:-:S04]  /*2810*/  FMUL R21, R167, R10 ;  /* 0x0000000aa7157220 */ /* 0x008fc80000400000 */
[----:B------:R-:W-:-:S05]  /*2820*/  FFMA R21, R28, R11, R21 ;  /* 0x0000000b1c157223 */ /* 0x000fca0000000015 */
[----:B------:R2:W-:Y:S01]  /*2830*/  @P4 STG.E desc[UR16][R160.64], R21 ;  /* 0x00000015a0004986 */ /* 0x0005e2000c101910 */
[----:B------:R-:W-:Y:S05]  /*2840*/  @!P1 BRA `(.L_x_38) ;  /* 0x0000000000049947 */ /* 0x000fea0003800000 */
[----:B------:R3:W5:Y:S02]  /*2850*/  LDG.E.LTC128B R167, desc[UR16][R162.64] ;  /* 0x00000010a2a77981 */ /* 0x000764000c1e1920 */
.L_x_38:
[----:B------:R-:W-:Y:S05]  /*2860*/  BSYNC B1 ;  /* 0x0000000000017941 */ /* 0x000fea0003800000 */
.L_x_37:
[----:B------:R-:W-:Y:S01]  /*2870*/  UIADD3 UR8, UP0, UR10, 0x20, URZ ;  /* 0x000000200a087890 */ /* 0x000fe2000ff1e03f */
[----:B------:R-:W-:Y:S01]  /*2880*/  ISETP.GT.AND P2, PT, R166, 0x8, P2 ;  /* 0x00000008a600780c */ /* 0x000fe20001744270 */
[----:B-----5:R-:W-:Y:S01]  /*2890*/  FMUL R22, R167, R10 ;  /* 0x0000000aa7167220 */ /* 0x020fe20000400000 */
[----:B--2---:R-:W-:Y:S01]  /*28a0*/  IADD3 R26, P4, R4, R156, RZ ;  /* 0x0000009c041a7210 */ /* 0x004fe20007f9e0ff */
[----:B------:R-:W-:Y:S02]  /*28b0*/  UIADD3.X UR9, URZ, UR11, URZ, UP0, !UPT ;  /* 0x0000000b3f097290 */ /* 0x000fe400087fe43f */
[----:B------:R-:W-:Y:S01]  /*28c0*/  IADD3 R28, P5, R154, UR8, RZ ;  /* 0x000000089a1c7c10 */ /* 0x000fe2000ffbe0ff */
[----:B------:R-:W-:Y:S01]  /*28d0*/  FFMA R169, R29, R11, R22 ;  /* 0x0000000b1da97223 */ /* 0x000fe20000000016 */
[----:B------:R-:W-:Y:S02]  /*28e0*/  IMAD.X R27, R6, 0x1, R157, P4 ;  /* 0x00000001061b7824 */ /* 0x000fe400020e069d */
[----:B------:R-:W-:-:S03]  /*28f0*/  IADD3.X R29, R155, UR9, RZ, P5, !PT ;  /* 0x000000099b1d7c10 */ /* 0x000fc6000affe4ff */
[----:B------:R2:W-:Y:S04]  /*2900*/  @P1 STG.E desc[UR16][R26.64], R169 ;  /* 0x000000a91a001986 */ /* 0x0005e8000c101910 */
[----:B------:R-:W4:Y:S01]  /*2910*/  @P2 LDG.E.LTC128B R167, desc[UR16][R28.64] ;  /* 0x000000101ca72981 */ /* 0x000f22000c1e1920 */
[----:B------:R-:W-:Y:S01]  /*2920*/  IADD3 R22, P1, R4, 0x20, RZ ;  /* 0x0000002004167810 */ /* 0x000fe20007f3e0ff */
[----:B------:R-:W-:Y:S01]  /*2930*/  BSSY B1, `(.L_x_39) ;  /* 0x000000c000017945 */ /* 0x000fe20003800000 */
[----:B------:R-:W-:Y:S02]  /*2940*/  ISETP.GT.AND P4, PT, R166, 0x8, P0 ;  /* 0x00000008a600780c */ /* 0x000fe40000784270 */
[----:B0-----:R-:W-:Y:S01]  /*2950*/  IADD3 R152, P5, R22, R152, RZ ;  /* 0x0000009816987210 */ /* 0x001fe20007fbe0ff */
[----:B------:R-:W-:Y:S01]  /*2960*/  IMAD.X R21, RZ, RZ, R6, P1 ;  /* 0x000000ffff157224 */ /* 0x000fe200008e0606 */
[----:B------:R-:W-:-:S03]  /*2970*/  IADD3 R154, P0, R158, UR8, RZ ;  /* 0x000000089e9a7c10 */ /* 0x000fc6000ff1e0ff */
[----:B------:R-:W-:Y:S01]  /*2980*/  IMAD.X R153, R21, 0x1, R153, P5 ;  /* 0x0000000115997824 */ /* 0x000fe200028e0699 */
[----:B------:R-:W-:Y:S01]  /*2990*/  IADD3.X R155, R159, UR9, RZ, P0, !PT ;  /* 0x000000099f9b7c10 */ /* 0x000fe200087fe4ff */
[----:B----4-:R-:W-:-:S04]  /*29a0*/  FMUL R23, R167, R10 ;  /* 0x0000000aa7177220 */ /* 0x010fc80000400000 */
[----:B------:R-:W-:-:S05]  /*29b0*/  FFMA R23, R30, R11, R23 ;  /* 0x0000000b1e177223 */ /* 0x000fca0000000017 */
[----:B------:R2:W-:Y:S01]  /*29c0*/  @P2 STG.E desc[UR16][R152.64], R23 ;  /* 0x0000001798002986 */ /* 0x0005e2000c101910 */
[----:B------:R-:W-:Y:S05]  /*29d0*/  @!P4 BRA `(.L_x_40) ;  /* 0x000000000004c947 */ /* 0x000fea0003800000 */
[----:B------:R0:W5:Y:S02]  /*29e0*/  LDG.E.LTC128B R167, desc[UR16][R154.64] ;  /* 0x000000109aa77981 */ /* 0x000164000c1e1920 */
.L_x_40:
[----:B------:R-:W-:Y:S05]  /*29f0*/  BSYNC B1 ;  /* 0x0000000000017941 */ /* 0x000fea0003800000 */
.L_x_39:
[----:B-----5:R-:W-:Y:S01]  /*2a00*/  FMUL R28, R167, R10 ;  /* 0x0000000aa71c7220 */ /* 0x020fe20000400000 */
[----:B------:R-:W-:Y:S01]  /*2a10*/  IADD3 R30, P2, R22, R156, RZ ;  /* 0x0000009c161e7210 */ /* 0x000fe20007f5e0ff */
[----:B------:R-:W-:Y:S01]  /*2a20*/  BSSY B1, `(.L_x_41) ;  /* 0x000000c000017945 */ /* 0x000fe20003800000 */
[----:B------:R-:W-:Y:S01]  /*2a30*/  ISETP.GT.AND P1, PT, R5, 0x10, PT ;  /* 0x000000100500780c */ /* 0x000fe20003f24270 */
[----:B--2---:R-:W-:Y:S01]  /*2a40*/  FFMA R23, R31, R11, R28 ;  /* 0x0000000b1f177223 */ /* 0x004fe2000000001c */
[----:B------:R-:W-:Y:S01]  /*2a50*/  ISETP.GT.AND P0, PT, R5, 0x11, PT ;  /* 0x000000110500780c */ /* 0x000fe20003f04270 */
[----:B------:R-:W-:Y:S01]  /*2a60*/  IMAD.X R31, R21, 0x1, R157, P2 ;  /* 0x00000001151f7824 */ /* 0x000fe200010e069d */
[----:B------:R-:W-:Y:S02]  /*2a70*/  ISETP.GT.AND P5, PT, R166, RZ, P1 ;  /* 0x000000ffa600720c */ /* 0x000fe40000fa4270 */
[----:B------:R-:W-:Y:S02]  /*2a80*/  IADD3 R152, P2, R24, UR10, RZ ;  /* 0x0000000a18987c10 */ /* 0x000fe4000ff5e0ff */
[----:B------:R2:W-:Y:S01]  /*2a90*/  @P4 STG.E desc[UR16][R30.64], R23 ;  /* 0x000000171e004986 */ /* 0x0005e2000c101910 */
[----:B------:R-:W-:-:S02]  /*2aa0*/  IADD3 R28, P6, R160, R4, RZ ;  /* 0x00000004a01c7210 */ /* 0x000fc40007fde0ff */
[----:B------:R-:W-:-:S06]  /*2ab0*/  IADD3.X R153, R25, UR11, RZ, P2, !PT ;  /* 0x0000000b19997c10 */ /* 0x000fcc00097fe4ff */
[----:B------:R-:W-:Y:S05]  /*2ac0*/  @!P5 BRA `(.L_x_42) ;  /* 0x000000000004d947 */ /* 0x000fea0003800000 */
[----:B------:R4:W5:Y:S02]  /*2ad0*/  LDG.E.LTC128B R167, desc[UR16][R152.64] ;  /* 0x0000001098a77981 */ /* 0x000964000c1e1920 */
.L_x_42:
[----:B------:R-:W-:Y:S05]  /*2ae0*/  BSYNC B1 ;  /* 0x0000000000017941 */ /* 0x000fea0003800000 */
.L_x_41:
[----:B--2--5:R-:W-:Y:S01]  /*2af0*/  FMUL R23, R167, R10 ;  /* 0x0000000aa7177220 */ /* 0x024fe20000400000 */
[----:B------:R-:W-:Y:S01]  /*2b00*/  IMAD.X R29, R161, 0x1, R6, P6 ;  /* 0x00000001a11d7824 */ /* 0x000fe200030e0606 */
[----:B------:R-:W-:Y:S01]  /*2b10*/  ISETP.GT.AND P2, PT, R166, RZ, P0 ;  /* 0x000000ffa600720c */ /* 0x000fe20000744270 */
[----:B------:R-:W-:Y:S01]  /*2b20*/  BSSY B1, `(.L_x_43) ;  /* 0x0000008000017945 */ /* 0x000fe20003800000 */
[----:B------:R-:W-:Y:S01]  /*2b30*/  FFMA R23, R32, R11, R23 ;  /* 0x0000000b20177223 */ /* 0x000fe20000000017 */
[----:B0-----:R-:W-:Y:S02]  /*2b40*/  IADD3 R154, P6, R162, UR10, RZ ;  /* 0x0000000aa29a7c10 */ /* 0x001fe4000ffde0ff */
[----:B------:R-:W-:Y:S02]  /*2b50*/  IADD3 R30, P4, R26, R4, RZ ;  /* 0x000000041a1e7210 */ /* 0x000fe40007f9e0ff */
[----:B------:R0:W-:Y:S01]  /*2b60*/  @P5 STG.E desc[UR16][R28.64], R23 ;  /* 0x000000171c005986 */ /* 0x0001e2000c101910 */
[----:B------:R-:W-:-:S05]  /*2b70*/  IADD3.X R155, R163, UR11, RZ, P6, !PT ;  /* 0x0000000ba39b7c10 */ /* 0x000fca000b7fe4ff */
[----:B------:R-:W-:Y:S05]  /*2b80*/  @!P2 BRA `(.L_x_44) ;  /* 0x000000000004a947 */ /* 0x000fea0003800000 */
[----:B------:R2:W5:Y:S02]  /*2b90*/  LDG.E.LTC128B R167, desc[UR16][R154.64] ;  /* 0x000000109aa77981 */ /* 0x000564000c1e1920 */
.L_x_44:
[----:B------:R-:W-:Y:S05]  /*2ba0*/  BSYNC B1 ;  /* 0x0000000000017941 */ /* 0x000fea0003800000 */
.L_x_43:
[----:B-----5:R-:W-:Y:S01]  /*2bb0*/  FMUL R32, R167, R10 ;  /* 0x0000000aa7207220 */ /* 0x020fe20000400000 */
[----:B------:R-:W-:Y:S01]  /*2bc0*/  IMAD.X R31, R27, 0x1, R6, P4 ;  /* 0x000000011b1f7824 */ /* 0x000fe200020e0606 */
[----:B------:R-:W-:Y:S01]  /*2bd0*/  ISETP.GT.AND P1, PT, R166, 0x8, P1 ;  /* 0x00000008a600780c */ /* 0x000fe20000f24270 */
[----:B------:R-:W-:Y:S01]  /*2be0*/  BSSY B1, `(.L_x_45) ;  /* 0x0000008000017945 */ /* 0x000fe20003800000 */
[----:B------:R-:W-:Y:S01]  /*2bf0*/  FFMA R33, R33, R11, R32 ;  /* 0x0000000b21217223 */ /* 0x000fe20000000020 */
[----:B------:R-:W-:Y:S02]  /*2c00*/  IADD3 R24, P4, R24, UR8, RZ ;  /* 0x0000000818187c10 */ /* 0x000fe4000ff9e0ff */
[----:B------:R-:W-:Y:S02]  /*2c10*/  IADD3 R32, P5, R22, R160, RZ ;  /* 0x000000a016207210 */ /* 0x000fe40007fbe0ff */
[----:B------:R0:W-:Y:S01]  /*2c20*/  @P2 STG.E desc[UR16][R30.64], R33 ;  /* 0x000000211e002986 */ /* 0x0001e2000c101910 */
[----:B------:R-:W-:-:S05]  /*2c30*/  IADD3.X R25, R25, UR9, RZ, P4, !PT ;  /* 0x0000000919197c10 */ /* 0x000fca000a7fe4ff */
[----:B------:R-:W-:Y:S05]  /*2c40*/  @!P1 BRA `(.L_x_46) ;  /* 0x0000000000049947 */ /* 0x000fea0003800000 */
[----:B------:R0:W5:Y:S02]  /*2c50*/  LDG.E.LTC128B R167, desc[UR16][R24.64] ;  /* 0x0000001018a77981 */ /* 0x000164000c1e1920 */
.L_x_46:
[----:B------:R-:W-:Y:S05]  /*2c60*/  BSYNC B1 ;  /* 0x0000000000017941 */ /* 0x000fea0003800000 */
.L_x_45:
[----:B0----5:R-:W-:Y:S01]  /*2c70*/  FMUL R23, R167, R10 ;  /* 0x0000000aa7177220 */ /* 0x021fe20000400000 */
[----:B------:R-:W-:Y:S01]  /*2c80*/  IMAD.X R33, R21, 0x1, R161, P5 ;  /* 0x0000000115217824 */ /* 0x000fe200028e06a1 */
[----:B------:R-:W-:Y:S01]  /*2c90*/  ISETP.GT.AND P2, PT, R166, 0x8, P0 ;  /* 0x00000008a600780c */ /* 0x000fe20000744270 */
[----:B------:R-:W-:Y:S01]  /*2ca0*/  BSSY B1, `(.L_x_47) ;  /* 0x0000007000017945 */ /* 0x000fe20003800000 */
[----:B------:R-:W-:Y:S01]  /*2cb0*/  FFMA R23, R34, R11, R23 ;  /* 0x0000000b22177223 */ /* 0x000fe20000000017 */
[----:B------:R-:W-:-:S04]  /*2cc0*/  IADD3 R24, P0, R162, UR8, RZ ;  /* 0x00000008a2187c10 */ /* 0x000fc8000ff1e0ff */
[----:B------:R0:W-:Y:S01]  /*2cd0*/  @P1 STG.E desc[UR16][R32.64], R23 ;  /* 0x0000001720001986 */ /* 0x0001e2000c101910 */
[----:B------:R-:W-:-:S05]  /*2ce0*/  IADD3.X R25, R163, UR9, RZ, P0, !PT ;  /* 0x00000009a3197c10 */ /* 0x000fca00087fe4ff */
[----:B------:R-:W-:Y:S05]  /*2cf0*/  @!P2 BRA `(.L_x_48) ;  /* 0x000000000004a947 */ /* 0x000fea0003800000 */
[----:B------:R0:W5:Y:S02]  /*2d00*/  LDG.E.LTC128B R167, desc[UR16][R24.64] ;  /* 0x0000001018a77981 */ /* 0x000164000c1e1920 */
.L_x_48:
[----:B------:R-:W-:Y:S05]  /*2d10*/  BSYNC B1 ;  /* 0x0000000000017941 */ /* 0x000fea0003800000 */
.L_x_47:
[----:B------:R-:W-:Y:S01]  /*2d20*/  IADD3 R26, P5, R22, R26, RZ ;  /* 0x0000001a161a7210 */ /* 0x000fe20007fbe0ff */
[----:B0----5:R-:W-:Y:S01]  /*2d30*/  FMUL R24, R167, R10 ;  /* 0x0000000aa7187220 */ /* 0x021fe20000400000 */
[----:B------:R-:W-:Y:S01]  /*2d40*/  ISETP.GT.AND P1, PT, R5, 0x18, PT ;  /* 0x000000180500780c */ /* 0x000fe20003f24270 */
[----:B------:R-:W-:Y:S01]  /*2d50*/  BSSY B1, `(.L_x_49) ;  /* 0x000000b000017945 */ /* 0x000fe20003800000 */
[----:B------:R-:W-:Y:S01]  /*2d60*/  IADD3 R32, P6, R152, UR10, RZ ;  /* 0x0000000a98207c10 */ /* 0x000fe2000ffde0ff */
[----:B------:R-:W-:Y:S01]  /*2d70*/  FFMA R35, R35, R11, R24 ;  /* 0x0000000b23237223 */ /* 0x000fe20000000018 */
[----:B------:R-:W-:Y:S01]  /*2d80*/  IMAD.X R27, R21, 0x1, R27, P5 ;  /* 0x00000001151b7824 */ /* 0x000fe200028e061b */
[----:B------:R-:W-:Y:S02]  /*2d90*/  ISETP.GT.AND P4, PT, R166, RZ, P1 ;  /* 0x000000ffa600720c */ /* 0x000fe40000f84270 */
[----:B------:R-:W-:Y:S02]  /*2da0*/  ISETP.GT.AND P0, PT, R5, 0x19, PT ;  /* 0x000000190500780c */ /* 0x000fe40003f04270 */
[----:B------:R0:W-:Y:S01]  /*2db0*/  @P2 STG.E desc[UR16][R26.64], R35 ;  /* 0x000000231a002986 */ /* 0x0001e2000c101910 */
[----:B------:R-:W-:-:S02]  /*2dc0*/  IADD3 R24, P5, R28, R4, RZ ;  /* 0x000000041c187210 */ /* 0x000fc40007fbe0ff */
[----:B------:R-:W-:-:S06]  /*2dd0*/  IADD3.X R33, R153, UR11, RZ, P6, !PT ;  /* 0x0000000b99217c10 */ /* 0x000fcc000b7fe4ff */
[----:B------:R-:W-:Y:S05]  /*2de0*/  @!P4 BRA `(.L_x_50) ;  /* 0x000000000004c947 */ /* 0x000fea0003800000 */
[----:B------:R0:W5:Y:S02]  /*2df0*/  LDG.E.LTC128B R167, desc[UR16][R32.64] ;  /* 0x0000001020a77981 */ /* 0x000164000c1e1920 */
.L_x_50:
[----:B------:R-:W-:Y:S05]  /*2e00*/  BSYNC B1 ;  /* 0x0000000000017941 */ /* 0x000fea0003800000 */
.L_x_49:
[----:B-----5:R-:W-:Y:S01]  /*2e10*/  FMUL R23, R167, R10 ;  /* 0x0000000aa7177220 */ /* 0x020fe20000400000 */
[----:B------:R-:W-:Y:S01]  /*2e20*/  IMAD.X R25, R29, 0x1, R6, P5 ;  /* 0x000000011d197824 */ /* 0x000fe200028e0606 */
[----:B------:R-:W-:Y:S01]  /*2e30*/  ISETP.GT.AND P2, PT, R166, RZ, P0 ;  /* 0x000000ffa600720c */ /* 0x000fe20000744270 */
[----:B------:R-:W-:Y:S01]  /*2e40*/  BSSY B1, `(.L_x_51) ;  /* 0x0000008000017945 */ /* 0x000fe20003800000 */
[----:B------:R-:W-:Y:S01]  /*2e50*/  FFMA R23, R36, R11, R23 ;  /* 0x0000000b24177223 */ /* 0x000fe20000000017 */
[----:B------:R-:W-:Y:S02]  /*2e60*/  IADD3 R34, P6, R154, UR10, RZ ;  /* 0x0000000a9a227c10 */ /* 0x000fe4000ffde0ff */
[----:B0-----:R-:W-:Y:S02]  /*2e70*/  IADD3 R26, P5, R30, R4, RZ ;  /* 0x000000041e1a7210 */ /* 0x001fe40007fbe0ff */
[----:B------:R0:W-:Y:S01]  /*2e80*/  @P4 STG.E desc[UR16][R24.64], R23 ;  /* 0x0000001718004986 */ /* 0x0001e2000c101910 */
[----:B------:R-:W-:-:S05]  /*2e90*/  IADD3.X R35, R155, UR11, RZ, P6, !PT ;  /* 0x0000000b9b237c10 */ /* 0x000fca000b7fe4ff */
[----:B------:R-:W-:Y:S05]  /*2ea0*/  @!P2 BRA `(.L_x_52) ;  /* 0x000000000004a947 */ /* 0x000fea0003800000 */
[----:B------:R0:W5:Y:S02]  /*2eb0*/  LDG.E.LTC128B R167, desc[UR16][R34.64] ;  /* 0x0000001022a77981 */ /* 0x000164000c1e1920 */
.L_x_52:
[----:B------:R-:W-:Y:S05]  /*2ec0*/  BSYNC B1 ;  /* 0x0000000000017941 */ /* 0x000fea0003800000 */
.L_x_51:
[----:B-----5:R-:W-:Y:S01]  /*2ed0*/  FMUL R36, R167, R10 ;  /* 0x0000000aa7247220 */ /* 0x020fe20000400000 */
[----:B------:R-:W-:Y:S01]  /*2ee0*/  IMAD.X R27, R31, 0x1, R6, P5 ;  /* 0x000000011f1b7824 */ /* 0x000fe200028e0606 */
[----:B------:R-:W-:Y:S01]  /*2ef0*/  ISETP.GT.AND P1, PT, R166, 0x8, P1 ;  /* 0x00000008a600780c */ /* 0x000fe20000f24270 */
[----:B------:R-:W-:Y:S01]  /*2f00*/  BSSY B1, `(.L_x_53) ;  /* 0x0000008000017945 */ /* 0x000fe20003800000 */
[----:B0-----:R-:W-:Y:S01]  /*2f10*/  FFMA R23, R37, R11, R36 ;  /* 0x0000000b25177223 */ /* 0x001fe20000000024 */
[----:B------:R-:W-:Y:S02]  /*2f20*/  IADD3 R36, P4, R152, UR8, RZ ;  /* 0x0000000898247c10 */ /* 0x000fe4000ff9e0ff */
[----:B------:R-:W-:Y:S02]  /*2f30*/  IADD3 R156, P5, R28, R22, RZ ;  /* 0x000000161c9c7210 */ /* 0x000fe40007fbe0ff */
[----:B------:R0:W-:Y:S01]  /*2f40*/  @P2 STG.E desc[UR16][R26.64], R23 ;  /* 0x000000171a002986 */ /* 0x0001e2000c101910 */
[----:B------:R-:W-:-:S05]  /*2f50*/  IADD3.X R37, R153, UR9, RZ, P4, !PT ;  /* 0x0000000999257c10 */ /* 0x000fca000a7fe4ff */
[----:B------:R-:W-:Y:S05]  /*2f60*/  @!P1 BRA `(.L_x_54) ;  /* 0x0000000000049947 */ /* 0x000fea0003800000 */
[----:B------:R0:W5:Y:S02]  /*2f70*/  LDG.E.LTC128B R167, desc[UR16][R36.64] ;  /* 0x0000001024a77981 */ /* 0x000164000c1e1920 */
.L_x_54:
[----:B------:R-:W-:Y:S05]  /*2f80*/  BSYNC B1 ;  /* 0x0000000000017941 */ /* 0x000fea0003800000 */
.L_x_53:
        /* <DEDUP_REMOVED lines=10> */
.L_x_56:
[----:B------:R-:W-:Y:S05]  /*3030*/  BSYNC B1 ;  /* 0x0000000000017941 */ /* 0x000fea0003800000 */
.L_x_55:
        /* <DEDUP_REMOVED lines=14> */
.L_x_58:
[----:B------:R-:W-:Y:S05]  /*3120*/  BSYNC B1 ;  /* 0x0000000000017941 */ /* 0x000fea0003800000 */
.L_x_57:
        /* <DEDUP_REMOVED lines=11> */
.L_x_60:
[----:B------:R-:W-:Y:S05]  /*31e0*/  BSYNC B1 ;  /* 0x0000000000017941 */ /* 0x000fea0003800000 */
.L_x_59:
        /* <DEDUP_REMOVED lines=11> */
.L_x_62:
[----:B------:R-:W-:Y:S05]  /*32a0*/  BSYNC B1 ;  /* 0x0000000000017941 */ /* 0x000fea0003800000 */
.L_x_61:
        /* <DEDUP_REMOVED lines=10> */
.L_x_64:
[----:B------:R-:W-:Y:S05]  /*3350*/  BSYNC B1 ;  /* 0x0000000000017941 */ /* 0x000fea0003800000 */
.L_x_63:
        /* <DEDUP_REMOVED lines=14> */
.L_x_66:
[----:B------:R-:W-:Y:S05]  /*3440*/  BSYNC B1 ;  /* 0x0000000000017941 */ /* 0x000fea0003800000 */
.L_x_65:
        /* <DEDUP_REMOVED lines=11> */
.L_x_68:
[----:B------:R-:W-:Y:S05]  /*3500*/  BSYNC B1 ;  /* 0x0000000000017941 */ /* 0x000fea0003800000 */
.L_x_67:
        /* <DEDUP_REMOVED lines=11> */
.L_x_70:
[----:B------:R-:W-:Y:S05]  /*35c0*/  BSYNC B1 ;  /* 0x0000000000017941 */ /* 0x000fea0003800000 */
.L_x_69:
        /* <DEDUP_REMOVED lines=10> */
.L_x_72:
[----:B------:R-:W-:Y:S05]  /*3670*/  BSYNC B1 ;  /* 0x0000000000017941 */ /* 0x000fea0003800000 */
.L_x_71:
        /* <DEDUP_REMOVED lines=14> */
.L_x_74:
[----:B------:R-:W-:Y:S05]  /*3760*/  BSYNC B1 ;  /* 0x0000000000017941 */ /* 0x000fea0003800000 */
.L_x_73:
        /* <DEDUP_REMOVED lines=11> */
.L_x_76:
[----:B------:R-:W-:Y:S05]  /*3820*/  BSYNC B1 ;  /* 0x0000000000017941 */ /* 0x000fea0003800000 */
.L_x_75:
        /* <DEDUP_REMOVED lines=11> */
.L_x_78:
[----:B------:R-:W-:Y:S05]  /*38e0*/  BSYNC B1 ;  /* 0x0000000000017941 */ /* 0x000fea0003800000 */
.L_x_77:
        /* <DEDUP_REMOVED lines=10> */
.L_x_80:
[----:B------:R-:W-:Y:S05]  /*3990*/  BSYNC B1 ;  /* 0x0000000000017941 */ /* 0x000fea0003800000 */
.L_x_79:
[----:B0-----:R-:W-:Y:S01]  /*39a0*/  IADD3 R24, P5, R26, R22, RZ ;  /* 0x000000161a187210 */ /* 0x001fe20007fbe0ff */
[----:B-----5:R-:W-:Y:S01]  /*39b0*/  FMUL R32, R167, R10 ;  /* 0x0000000aa7207220 */ /* 0x020fe20000400000 */
        /* <DEDUP_REMOVED lines=12> */
.L_x_82:
[----:B------:R-:W-:Y:S05]  /*3a80*/  BSYNC B1 ;  /* 0x0000000000017941 */ /* 0x000fea0003800000 */
.L_x_81:
        /* <DEDUP_REMOVED lines=11> */
.L_x_84:
[----:B------:R-:W-:Y:S05]  /*3b40*/  BSYNC B1 ;  /* 0x0000000000017941 */ /* 0x000fea0003800000 */
.L_x_83:
        /* <DEDUP_REMOVED lines=11> */
.L_x_86:
[----:B------:R-:W-:Y:S05]  /*3c00*/  BSYNC B1 ;  /* 0x0000000000017941 */ /* 0x000fea0003800000 */
.L_x_85:
        /* <DEDUP_REMOVED lines=10> */
.L_x_88:
[----:B------:R-:W-:Y:S05]  /*3cb0*/  BSYNC B1 ;  /* 0x0000000000017941 */ /* 0x000fea0003800000 */
.L_x_87:
        /* <DEDUP_REMOVED lines=14> */
.L_x_90:
[----:B------:R-:W-:Y:S05]  /*3da0*/  BSYNC B1 ;  /* 0x0000000000017941 */ /* 0x000fea0003800000 */
.L_x_89:
[----:B-----5:R-:W-:Y:S01]  /*3db0*/  FMUL R23, R167, R10 ;  /* 0x0000000aa7177220 */ /* 0x020fe20000400000 */
        /* <DEDUP_REMOVED lines=10> */
.L_x_92:
[----:B------:R-:W-:Y:S05]  /*3e60*/  BSYNC B1 ;  /* 0x0000000000017941 */ /* 0x000fea0003800000 */
.L_x_91:
        /* <DEDUP_REMOVED lines=11> */
.L_x_94:
[----:B------:R-:W-:Y:S05]  /*3f20*/  BSYNC B1 ;  /* 0x0000000000017941 */ /* 0x000fea0003800000 */
.L_x_93:
        /* <DEDUP_REMOVED lines=10> */
.L_x_96:
[----:B------:R-:W-:Y:S05]  /*3fd0*/  BSYNC B1 ;  /* 0x0000000000017941 */ /* 0x000fea0003800000 */
.L_x_95:
[----:B------:R-:W-:Y:S01]  /*3fe0*/  IADD3 R24, P5, R24, R22, RZ ;  /* 0x0000001618187210 */ /* 0x000fe20007fbe0ff */
[----:B0----5:R-:W-:Y:S01]  /*3ff0*/  FMUL R26, R167, R10 ;  /* 0x0000000aa71a7220 */ /* 0x021fe20000400000 */
[C---:B------:R-:W-:Y:S01]  /*4000*/  ISETP.GT.AND P1, PT, R5.reuse, 0x48, PT ;  /* 0x000000480500780c */ /* 0x040fe20003f24270 */
[----:B------:R-:W-:Y:S01]  /*4010*/  BSSY B1, `(.L_x_97) ;  /* 0x000000b000017945 */ /* 0x000fe20003800000 */
[----:B------:R-:W-:Y:S01]  /*4020*/  ISETP.GT.AND P0, PT, R5, 0x49, PT ;  /* 0x000000490500780c */ /* 0x000fe20003f04270 */
[----:B------:R-:W-:Y:S01]  /*4030*/  FFMA R59, R59, R11, R26 ;  /* 0x0000000b3b3b7223 */ /* 0x000fe2000000001a */
        /* <DEDUP_REMOVED lines=8> */
.L_x_98:
[----:B------:R-:W-:Y:S05]  /*40c0*/  BSYNC B1 ;  /* 0x0000000000017941 */ /* 0x000fea0003800000 */
.L_x_97:
        /* <DEDUP_REMOVED lines=11> */
.L_x_100:
[----:B------:R-:W-:Y:S05]  /*4180*/  BSYNC B1 ;  /* 0x0000000000017941 */ /* 0x000fea0003800000 */
.L_x_99:
        /* <DEDUP_REMOVED lines=11> */
.L_x_102:
[----:B------:R-:W-:Y:S05]  /*4240*/  BSYNC B1 ;  /* 0x0000000000017941 */ /* 0x000fea0003800000 */
.L_x_101:
        /* <DEDUP_REMOVED lines=10> */
.L_x_104:
[----:B------:R-:W-:Y:S05]  /*42f0*/  BSYNC B1 ;  /* 0x0000000000017941 */ /* 0x000fea0003800000 */
.L_x_103:
[----:B0-----:R-:W-:Y:S01]  /*4300*/  IADD3 R28, P5, R38, R22, RZ ;  /* 0x00000016261c7210 */ /* 0x001fe20007fbe0ff */
[----:B-----5:R-:W-:Y:S01]  /*4310*/  FMUL R30, R167, R10 ;  /* 0x0000000aa71e7220 */ /* 0x020fe20000400000 */
        /* <DEDUP_REMOVED lines=12> */
.L_x_106:
[----:B------:R-:W-:Y:S05]  /*43e0*/  BSYNC B1 ;  /* 0x0000000000017941 */ /* 0x000fea0003800000 */
.L_x_105:
        /* <DEDUP_REMOVED lines=11> */
.L_x_108:
[----:B------:R-:W-:Y:S05]  /*44a0*/  BSYNC B1 ;  /* 0x0000000000017941 */ /* 0x000fea0003800000 */
.L_x_107:
        /* <DEDUP_REMOVED lines=11> */
.L_x_110:
[----:B------:R-:W-:Y:S05]  /*4560*/  BSYNC B1 ;  /* 0x0000000000017941 */ /* 0x000fea0003800000 */
.L_x_109:
        /* <DEDUP_REMOVED lines=10> */
.L_x_112:
[----:B------:R-:W-:Y:S05]  /*4610*/  BSYNC B1 ;  /* 0x0000000000017941 */ /* 0x000fea0003800000 */
.L_x_111:
        /* <DEDUP_REMOVED lines=14> */
.L_x_114:
[----:B------:R-:W-:Y:S05]  /*4700*/  BSYNC B1 ;  /* 0x0000000000017941 */ /* 0x000fea0003800000 */
.L_x_113:
        /* <DEDUP_REMOVED lines=11> */
.L_x_116:
[----:B------:R-:W-:Y:S05]  /*47c0*/  BSYNC B1 ;  /* 0x0000000000017941 */ /* 0x000fea0003800000 */
.L_x_115:
        /* <DEDUP_REMOVED lines=11> */
.L_x_118:
[----:B------:R-:W-:Y:S05]  /*4880*/  BSYNC B1 ;  /* 0x0000000000017941 */ /* 0x000fea0003800000 */
.L_x_117:
        /* <DEDUP_REMOVED lines=10> */
.L_x_120:
[----:B------:R-:W-:Y:S05]  /*4930*/  BSYNC B1 ;  /* 0x0000000000017941 */ /* 0x000fea0003800000 */
.L_x_119:
        /* <DEDUP_REMOVED lines=14> */
.L_x_122:
[----:B------:R-:W-:Y:S05]  /*4a20*/  BSYNC B1 ;  /* 0x0000000000017941 */ /* 0x000fea0003800000 */
.L_x_121:
        /* <DEDUP_REMOVED lines=11> */
.L_x_124:
[----:B------:R-:W-:Y:S05]  /*4ae0*/  BSYNC B1 ;  /* 0x0000000000017941 */ /* 0x000fea0003800000 */
.L_x_123:
        /* <DEDUP_REMOVED lines=11> */
.L_x_126:
[----:B------:R-:W-:Y:S05]  /*4ba0*/  BSYNC B1 ;  /* 0x0000000000017941 */ /* 0x000fea0003800000 */
.L_x_125:
        /* <DEDUP_REMOVED lines=10> */
.L_x_128:
[----:B------:R-:W-:Y:S05]  /*4c50*/  BSYNC B1 ;  /* 0x0000000000017941 */ /* 0x000fea0003800000 */
.L_x_127:
        /* <DEDUP_REMOVED lines=14> */
.L_x_130:
[----:B------:R-:W-:Y:S05]  /*4d40*/  BSYNC B1 ;  /* 0x0000000000017941 */ /* 0x000fea0003800000 */
.L_x_129:
        /* <DEDUP_REMOVED lines=11> */
.L_x_132:
[----:B------:R-:W-:Y:S05]  /*4e00*/  BSYNC B1 ;  /* 0x0000000000017941 */ /* 0x000fea0003800000 */
.L_x_131:
        /* <DEDUP_REMOVED lines=11> */
.L_x_134:
[----:B------:R-:W-:Y:S05]  /*4ec0*/  BSYNC B1 ;  /* 0x0000000000017941 */ /* 0x000fea0003800000 */
.L_x_133:
        /* <DEDUP_REMOVED lines=10> */
.L_x_136:
[----:B------:R-:W-:Y:S05]  /*4f70*/  BSYNC B1 ;  /* 0x0000000000017941 */ /* 0x000fea0003800000 */
.L_x_135:
        /* <DEDUP_REMOVED lines=14> */
.L_x_138:
[----:B------:R-:W-:Y:S05]  /*5060*/  BSYNC B1 ;  /* 0x0000000000017941 */ /* 0x000fea0003800000 */
.L_x_137:
        /* <DEDUP_REMOVED lines=11> */
.L_x_140:
[----:B------:R-:W-:Y:S05]  /*5120*/  BSYNC B1 ;  /* 0x0000000000017941 */ /* 0x000fea0003800000 */
.L_x_139:
        /* <DEDUP_REMOVED lines=11> */
.L_x_142:
[----:B------:R-:W-:Y:S05]  /*51e0*/  BSYNC B1 ;  /* 0x0000000000017941 */ /* 0x000fea0003800000 */
.L_x_141:
        /* <DEDUP_REMOVED lines=10> */
.L_x_144:
[----:B------:R-:W-:Y:S05]  /*5290*/  BSYNC B1 ;  /* 0x0000000000017941 */ /* 0x000fea0003800000 */
.L_x_143:
        /* <DEDUP_REMOVED lines=14> */
.L_x_146:
[----:B------:R-:W-:Y:S05]  /*5380*/  BSYNC B1 ;  /* 0x0000000000017941 */ /* 0x000fea0003800000 */
.L_x_145:
        /* <DEDUP_REMOVED lines=11> */
.L_x_148:
[----:B------:R-:W-:Y:S05]  /*5440*/  BSYNC B1 ;  /* 0x0000000000017941 */ /* 0x000fea0003800000 */
.L_x_147:
        /* <DEDUP_REMOVED lines=11> */
.L_x_150:
[----:B------:R-:W-:Y:S05]  /*5500*/  BSYNC B1 ;  /* 0x0000000000017941 */ /* 0x000fea0003800000 */
.L_x_149:
        /* <DEDUP_REMOVED lines=10> */
.L_x_152:
[----:B------:R-:W-:Y:S05]  /*55b0*/  BSYNC B1 ;  /* 0x0000000000017941 */ /* 0x000fea0003800000 */
.L_x_151:
        /* <DEDUP_REMOVED lines=14> */
.L_x_154:
[----:B------:R-:W-:Y:S05]  /*56a0*/  BSYNC B1 ;  /* 0x0000000000017941 */ /* 0x000fea0003800000 */
.L_x_153:
        /* <DEDUP_REMOVED lines=11> */
.L_x_156:
[----:B------:R-:W-:Y:S05]  /*5760*/  BSYNC B1 ;  /* 0x0000000000017941 */ /* 0x000fea0003800000 */
.L_x_155:
        /* <DEDUP_REMOVED lines=11> */
.L_x_158:
[----:B------:R-:W-:Y:S05]  /*5820*/  BSYNC B1 ;  /* 0x0000000000017941 */ /* 0x000fea0003800000 */
.L_x_157:
        /* <DEDUP_REMOVED lines=10> */
.L_x_160:
[----:B------:R-:W-:Y:S05]  /*58d0*/  BSYNC B1 ;  /* 0x0000000000017941 */ /* 0x000fea0003800000 */
.L_x_159:
        /* <DEDUP_REMOVED lines=14> */
.L_x_162:
[----:B------:R-:W-:Y:S05]  /*59c0*/  BSYNC B1 ;  /* 0x0000000000017941 */ /* 0x000fea0003800000 */
.L_x_161:
        /* <DEDUP_REMOVED lines=11> */
.L_x_164:
[----:B------:R-:W-:Y:S05]  /*5a80*/  BSYNC B1 ;  /* 0x0000000000017941 */ /* 0x000fea0003800000 */
.L_x_163:
        /* <DEDUP_REMOVED lines=11> */
.L_x_166:
[----:B------:R-:W-:Y:S05]  /*5b40*/  BSYNC B1 ;  /* 0x0000000000017941 */ /* 0x000fea0003800000 */
.L_x_165:
        /* <DEDUP_REMOVED lines=10> */
.L_x_168:
[----:B------:R-:W-:Y:S05]  /*5bf0*/  BSYNC B1 ;  /* 0x0000000000017941 */ /* 0x000fea0003800000 */
.L_x_167:
        /* <DEDUP_REMOVED lines=14> */
.L_x_170:
[----:B------:R-:W-:Y:S05]  /*5ce0*/  BSYNC B1 ;  /* 0x0000000000017941 */ /* 0x000fea0003800000 */
.L_x_169:
        /* <DEDUP_REMOVED lines=11> */
.L_x_172:
[----:B------:R-:W-:Y:S05]  /*5da0*/  BSYNC B1 ;  /* 0x0000000000017941 */ /* 0x000fea0003800000 */
.L_x_171:
        /* <DEDUP_REMOVED lines=11> */
.L_x_174:
[----:B------:R-:W-:Y:S05]  /*5e60*/  BSYNC B1 ;  /* 0x0000000000017941 */ /* 0x000fea0003800000 */
.L_x_173:
        /* <DEDUP_REMOVED lines=10> */
.L_x_176:
[----:B------:R-:W-:Y:S05]  /*5f10*/  BSYNC B1 ;  /* 0x0000000000017941 */ /* 0x000fea0003800000 */
.L_x_175:
        /* <DEDUP_REMOVED lines=14> */
.L_x_178:
[----:B------:R-:W-:Y:S05]  /*6000*/  BSYNC B1 ;  /* 0x0000000000017941 */ /* 0x000fea0003800000 */
.L_x_177:
        /* <DEDUP_REMOVED lines=11> */
.L_x_180:
[----:B------:R-:W-:Y:S05]  /*60c0*/  BSYNC B1 ;  /* 0x0000000000017941 */ /* 0x000fea0003800000 */
.L_x_179:
        /* <DEDUP_REMOVED lines=11> */
.L_x_182:
[----:B------:R-:W-:Y:S05]  /*6180*/  BSYNC B1 ;  /* 0x0000000000017941 */ /* 0x000fea0003800000 */
.L_x_181:
        /* <DEDUP_REMOVED lines=10> */
.L_x_184:
[----:B------:R-:W-:Y:S05]  /*6230*/  BSYNC B1 ;  /* 0x0000000000017941 */ /* 0x000fea0003800000 */
.L_x_183:
        /* <DEDUP_REMOVED lines=14> */
.L_x_186:
[----:B------:R-:W-:Y:S05]  /*6320*/  BSYNC B1 ;  /* 0x0000000000017941 */ /* 0x000fea0003800000 */
.L_x_185:
        /* <DEDUP_REMOVED lines=11> */
.L_x_188:
[----:B------:R-:W-:Y:S05]  /*63e0*/  BSYNC B1 ;  /* 0x0000000000017941 */ /* 0x000fea0003800000 */
.L_x_187:
        /* <DEDUP_REMOVED lines=11> */
.L_x_190:
[----:B------:R-:W-:Y:S05]  /*64a0*/  BSYNC B1 ;  /* 0x0000000000017941 */ /* 0x000fea0003800000 */
.L_x_189:
        /* <DEDUP_REMOVED lines=10> */
.L_x_192:
[----:B------:R-:W-:Y:S05]  /*6550*/  BSYNC B1 ;  /* 0x0000000000017941 */ /* 0x000fea0003800000 */
.L_x_191:
        /* <DEDUP_REMOVED lines=14> */
.L_x_194:
[----:B------:R-:W-:Y:S05]  /*6640*/  BSYNC B1 ;  /* 0x0000000000017941 */ /* 0x000fea0003800000 */
.L_x_193:
        /* <DEDUP_REMOVED lines=11> */
.L_x_196:
[----:B------:R-:W-:Y:S05]  /*6700*/  BSYNC B1 ;  /* 0x0000000000017941 */ /* 0x000fea0003800000 */
.L_x_195:
        /* <DEDUP_REMOVED lines=11> */
.L_x_198:
[----:B------:R-:W-:Y:S05]  /*67c0*/  BSYNC B1 ;  /* 0x0000000000017941 */ /* 0x000fea0003800000 */
.L_x_197:
        /* <DEDUP_REMOVED lines=10> */
.L_x_200:
[----:B------:R-:W-:Y:S05]  /*6870*/  BSYNC B1 ;  /* 0x0000000000017941 */ /* 0x000fea0003800000 */
.L_x_199:
        /* <DEDUP_REMOVED lines=14> */
.L_x_202:
[----:B------:R-:W-:Y:S05]  /*6960*/  BSYNC B1 ;  /* 0x0000000000017941 */ /* 0x000fea0003800000 */
.L_x_201:
        /* <DEDUP_REMOVED lines=11> */
.L_x_204:
[----:B------:R-:W-:Y:S05]  /*6a20*/  BSYNC B1 ;  /* 0x0000000000017941 */ /* 0x000fea0003800000 */
.L_x_203:
        /* <DEDUP_REMOVED lines=11> */
.L_x_206:
[----:B------:R-:W-:Y:S05]  /*6ae0*/  BSYNC B1 ;  /* 0x0000000000017941 */ /* 0x000fea0003800000 */
.L_x_205:
        /* <DEDUP_REMOVED lines=10> */
.L_x_208:
[----:B------:R-:W-:Y:S05]  /*6b90*/  BSYNC B1 ;  /* 0x0000000000017941 */ /* 0x000fea0003800000 */
.L_x_207:
        /* <DEDUP_REMOVED lines=14> */
.L_x_210:
[----:B------:R-:W-:Y:S05]  /*6c80*/  BSYNC B1 ;  /* 0x0000000000017941 */ /* 0x000fea0003800000 */
.L_x_209:
        /* <DEDUP_REMOVED lines=11> */
.L_x_212:
[----:B------:R-:W-:Y:S05]  /*6d40*/  BSYNC B1 ;  /* 0x0000000000017941 */ /* 0x000fea0003800000 */
.L_x_211:
        /* <DEDUP_REMOVED lines=11> */
.L_x_214:
[----:B------:R-:W-:Y:S05]  /*6e00*/  BSYNC B1 ;  /* 0x0000000000017941 */ /* 0x000fea0003800000 */
.L_x_213:
        /* <DEDUP_REMOVED lines=10> */
.L_x_216:
[----:B------:R-:W-:Y:S05]  /*6eb0*/  BSYNC B1 ;  /* 0x0000000000017941 */ /* 0x000fea0003800000 */
.L_x_215:
        /* <DEDUP_REMOVED lines=14> */
.L_x_218:
[----:B------:R-:W-:Y:S05]  /*6fa0*/  BSYNC B1 ;  /* 0x0000000000017941 */ /* 0x000fea0003800000 */
.L_x_217:
        /* <DEDUP_REMOVED lines=11> */
.L_x_220:
[----:B------:R-:W-:Y:S05]  /*7060*/  BSYNC B1 ;  /* 0x0000000000017941 */ /* 0x000fea0003800000 */
.L_x_219:
        /* <DEDUP_REMOVED lines=11> */
.L_x_222:
[----:B------:R-:W-:Y:S05]  /*7120*/  BSYNC B1 ;  /* 0x0000000000017941 */ /* 0x000fea0003800000 */
.L_x_221:
        /* <DEDUP_REMOVED lines=10> */
.L_x_224:
[----:B------:R-:W-:Y:S05]  /*71d0*/  BSYNC B1 ;  /* 0x0000000000017941 */ /* 0x000fea0003800000 */
.L_x_223:
        /* <DEDUP_REMOVED lines=14> */
.L_x_226:
[----:B------:R-:W-:Y:S05]  /*72c0*/  BSYNC B1 ;  /* 0x0000000000017941 */ /* 0x000fea0003800000 */
.L_x_225:
        /* <DEDUP_REMOVED lines=11> */
.L_x_228:
[----:B------:R-:W-:Y:S05]  /*7380*/  BSYNC B1 ;  /* 0x0000000000017941 */ /* 0x000fea0003800000 */
.L_x_227:
        /* <DEDUP_REMOVED lines=11> */
.L_x_230:
[----:B------:R-:W-:Y:S05]  /*7440*/  BSYNC B1 ;  /* 0x0000000000017941 */ /* 0x000fea0003800000 */
.L_x_229:
        /* <DEDUP_REMOVED lines=10> */
.L_x_232:
[----:B------:R-:W-:Y:S05]  /*74f0*/  BSYNC B1 ;  /* 0x0000000000017941 */ /* 0x000fea0003800000 */
.L_x_231:
        /* <DEDUP_REMOVED lines=14> */
.L_x_234:
[----:B------:R-:W-:Y:S05]  /*75e0*/  BSYNC B1 ;  /* 0x0000000000017941 */ /* 0x000fea0003800000 */
.L_x_233:
        /* <DEDUP_REMOVED lines=11> */
.L_x_236:
[----:B------:R-:W-:Y:S05]  /*76a0*/  BSYNC B1 ;  /* 0x0000000000017941 */ /* 0x000fea0003800000 */
.L_x_235:
        /* <DEDUP_REMOVED lines=11> */
.L_x_238:
[----:B------:R-:W-:Y:S05]  /*7760*/  BSYNC B1 ;  /* 0x0000000000017941 */ /* 0x000fea0003800000 */
.L_x_237:
        /* <DEDUP_REMOVED lines=10> */
.L_x_240:
[----:B------:R-:W-:Y:S05]  /*7810*/  BSYNC B1 ;  /* 0x0000000000017941 */ /* 0x000fea0003800000 */
.L_x_239:
        /* <DEDUP_REMOVED lines=14> */
.L_x_242:
[----:B------:R-:W-:Y:S05]  /*7900*/  BSYNC B1 ;  /* 0x0000000000017941 */ /* 0x000fea0003800000 */
.L_x_241:
        /* <DEDUP_REMOVED lines=11> */
.L_x_244:
[----:B------:R-:W-:Y:S05]  /*79c0*/  BSYNC B1 ;  /* 0x0000000000017941 */ /* 0x000fea0003800000 */
.L_x_243:
        /* <DEDUP_REMOVED lines=11> */
.L_x_246:
[----:B------:R-:W-:Y:S05]  /*7a80*/  BSYNC B1 ;  /* 0x0000000000017941 */ /* 0x000fea0003800000 */
.L_x_245:
        /* <DEDUP_REMOVED lines=10> */
.L_x_248:
[----:B------:R-:W-:Y:S05]  /*7b30*/  BSYNC B1 ;  /* 0x0000000000017941 */ /* 0x000fea0003800000 */
.L_x_247:
        /* <DEDUP_REMOVED lines=14> */
.L_x_250:
[----:B------:R-:W-:Y:S05]  /*7c20*/  BSYNC B1 ;  /* 0x0000000000017941 */ /* 0x000fea0003800000 */
.L_x_249:
        /* <DEDUP_REMOVED lines=11> */
.L_x_252:
[----:B------:R-:W-:Y:S05]  /*7ce0*/  BSYNC B1 ;  /* 0x0000000000017941 */ /* 0x000fea0003800000 */
.L_x_251:
        /* <DEDUP_REMOVED lines=11> */
.L_x_254:
[----:B------:R-:W-:Y:S05]  /*7da0*/  BSYNC B1 ;  /* 0x0000000000017941 */ /* 0x000fea0003800000 */
.L_x_253:
        /* <DEDUP_REMOVED lines=10> */
.L_x_256:
[----:B------:R-:W-:Y:S05]  /*7e50*/  BSYNC B1 ;  /* 0x0000000000017941 */ /* 0x000fea0003800000 */
.L_x_255:
        /* <DEDUP_REMOVED lines=14> */
.L_x_258:
[----:B------:R-:W-:Y:S05]  /*7f40*/  BSYNC B1 ;  /* 0x0000000000017941 */ /* 0x000fea0003800000 */
.L_x_257:
        /* <DEDUP_REMOVED lines=11> */
.L_x_260:
[----:B------:R-:W-:Y:S05]  /*8000*/  BSYNC B1 ;  /* 0x0000000000017941 */ /* 0x000fea0003800000 */
.L_x_259:
        /* <DEDUP_REMOVED lines=11> */
.L_x_262:
[----:B------:R-:W-:Y:S05]  /*80c0*/  BSYNC B1 ;  /* 0x0000000000017941 */ /* 0x000fea0003800000 */
.L_x_261:
        /* <DEDUP_REMOVED lines=10> */
.L_x_264:
[----:B------:R-:W-:Y:S05]  /*8170*/  BSYNC B1 ;  /* 0x0000000000017941 */ /* 0x000fea0003800000 */
.L_x_263:
        /* <DEDUP_REMOVED lines=14> */
.L_x_266:
[----:B------:R-:W-:Y:S05]  /*8260*/  BSYNC B1 ;  /* 0x0000000000017941 */ /* 0x000fea0003800000 */
.L_x_265:
[----:B-----5:R-:W-:Y:S01]  /*8270*/  FMUL R23, R167, R10 ;  /* 0x0000000aa7177220 */ /* 0x020fe20000400000 */
[----:B------:R-:W-:Y:S01]  /*8280*/  IMAD.X R37, R33, 0x1, R6, P6 ;  /* 0x0000000121257824 */ /* 0x000fe200030e0606 */
[----:B------:R-:W-:Y:S01]  /*8290*/  ISETP.GT.AND P2, PT, R166, RZ, P1 ;  /* 0x000000ffa600720c */ /* 0x000fe20000f44270 */
[----:B------:R-:W-:Y:S01]  /*82a0*/  BSSY B1, `(.L_x_267) ;  /* 0x0000007000017945 */ /* 0x000fe20003800000 */
[----:B------:R-:W-:Y:S01]  /*82b0*/  FFMA R23, R144, R11, R23 ;  /* 0x0000000b90177223 */ /* 0x000fe20000000017 */
[----:B------:R-:W-:-:S04]  /*82c0*/  IADD3 R40, P0, R24, UR10, RZ ;  /* 0x0000000a18287c10 */ /* 0x000fc8000ff1e0ff */
[----:B------:R0:W-:Y:S01]  /*82d0*/  @P5 STG.E desc[UR16][R36.64], R23 ;  /* 0x0000001724005986 */ /* 0x0001e2000c101910 */
[----:B------:R-:W-:-:S05]  /*82e0*/  IADD3.X R41, R25, UR11, RZ, P0, !PT ;  /* 0x0000000b19297c10 */ /* 0x000fca00087fe4ff */
[----:B------:R-:W-:Y:S05]  /*82f0*/  @!P2 BRA `(.L_x_268) ;  /* 0x000000000004a947 */ /* 0x000fea0003800000 */
[----:B------:R0:W5:Y:S02]  /*8300*/  LDG.E.LTC128B R167, desc[UR16][R40.64] ;  /* 0x0000001028a77981 */ /* 0x000164000c1e1920 */
.L_x_268:
[----:B------:R-:W-:Y:S05]  /*8310*/  BSYNC B1 ;  /* 0x0000000000017941 */ /* 0x000fea0003800000 */
.L_x_267:
[----:B0-----:R-:W-:Y:S01]  /*8320*/  IADD3 R28, P5, R34, R4, RZ ;  /* 0x00000004221c7210 */ /* 0x001fe20007fbe0ff */
[----:B-----5:R-:W-:Y:S01]  /*8330*/  FMUL R38, R167, R10 ;  /* 0x0000000aa7267220 */ /* 0x020fe20000400000 */
[----:B------:R-:W-:Y:S01]  /*8340*/  ISETP.GT.AND P4, PT, R166, 0x8, P4 ;  /* 0x00000008a600780c */ /* 0x000fe20002784270 */
[----:B------:R-:W-:Y:S01]  /*8350*/  BSSY B1, `(.L_x_269) ;  /* 0x000000a000017945 */ /* 0x000fe20003800000 */
[----:B------:R-:W-:Y:S01]  /*8360*/  IADD3 R26, P6, R26, UR8, RZ ;  /* 0x000000081a1a7c10 */ /* 0x000fe2000ffde0ff */
[----:B------:R-:W-:Y:S01]  /*8370*/  FFMA R145, R145, R11, R38 ;  /* 0x0000000b91917223 */ /* 0x000fe20000000026 */
[----:B------:R-:W-:Y:S01]  /*8380*/  IMAD.X R29, R35, 0x1, R6, P5 ;  /* 0x00000001231d7824 */ /* 0x000fe200028e0606 */
[----:B------:R-:W-:Y:S02]  /*8390*/  ISETP.GT.AND P0, PT, R5, 0xf8, PT ;  /* 0x000000f80500780c */ /* 0x000fe40003f04270 */
[----:B------:R-:W-:Y:S02]  /*83a0*/  IADD3 R38, P5, R32, R22, RZ ;  /* 0x0000001620267210 */ /* 0x000fe40007fbe0ff */
[----:B------:R0:W-:Y:S01]  /*83b0*/  @P2 STG.E desc[UR16][R28.64], R145 ;  /* 0x000000911c002986 */ /* 0x0001e2000c101910 */
[----:B------:R-:W-:-:S03]  /*83c0*/  IADD3.X R27, R27, UR9, RZ, P6, !PT ;  /* 0x000000091b1b7c10 */ /* 0x000fc6000b7fe4ff */
[----:B------:R-:W-:Y:S07]  /*83d0*/  @!P4 BRA `(.L_x_270) ;  /* 0x000000000004c947 */ /* 0x000fee0003800000 */
[----:B------:R0:W5:Y:S02]  /*83e0*/  LDG.E.LTC128B R167, desc[UR16][R26.64] ;  /* 0x000000101aa77981 */ /* 0x000164000c1e1920 */
.L_x_270:
[----:B------:R-:W-:Y:S05]  /*83f0*/  BSYNC B1 ;  /* 0x0000000000017941 */ /* 0x000fea0003800000 */
.L_x_269:
[----:B-----5:R-:W-:Y:S01]  /*8400*/  FMUL R23, R167, R10 ;  /* 0x0000000aa7177220 */ /* 0x020fe20000400000 */
[----:B------:R-:W-:Y:S01]  /*8410*/  IMAD.X R39, R33, 0x1, R21, P5 ;  /* 0x0000000121277824 */ /* 0x000fe200028e0615 */
[----:B------:R-:W-:Y:S01]  /*8420*/  ISETP.GT.AND P1, PT, R166, 0x8, P1 ;  /* 0x00000008a600780c */ /* 0x000fe20000f24270 */
[----:B------:R-:W-:Y:S01]  /*8430*/  BSSY B1, `(.L_x_271) ;  /* 0x0000008000017945 */ /* 0x000fe20003800000 */
[----:B------:R-:W-:Y:S01]  /*8440*/  FFMA R23, R146, R11, R23 ;  /* 0x0000000b92177223 */ /* 0x000fe20000000017 */
[----:B------:R-:W-:Y:S02]  /*8450*/  IADD3 R24, P5, R24, UR8, RZ ;  /* 0x0000000818187c10 */ /* 0x000fe4000ffbe0ff */
[----:B------:R-:W-:Y:S02]  /*8460*/  ISETP.GT.AND P2, PT, R5, 0xf9, PT ;  /* 0x000000f90500780c */ /* 0x000fe40003f44270 */
[----:B------:R0:W-:Y:S01]  /*8470*/  @P4 STG.E desc[UR16][R38.64], R23 ;  /* 0x0000001726004986 */ /* 0x0001e2000c101910 */
[----:B------:R-:W-:-:S05]  /*8480*/  IADD3.X R25, R25, UR9, RZ, P5, !PT ;  /* 0x0000000919197c10 */ /* 0x000fca000affe4ff */
[----:B------:R-:W-:Y:S05]  /*8490*/  @!P1 BRA `(.L_x_272) ;  /* 0x0000000000049947 */ /* 0x000fea0003800000 */
[----:B------:R0:W5:Y:S02]  /*84a0*/  LDG.E.LTC128B R167, desc[UR16][R24.64] ;  /* 0x0000001018a77981 */ /* 0x000164000c1e1920 */
.L_x_272:
[----:B------:R-:W-:Y:S05]  /*84b0*/  BSYNC B1 ;  /* 0x0000000000017941 */ /* 0x000fea0003800000 */
.L_x_271:
[----:B0-----:R-:W-:Y:S01]  /*84c0*/  IADD3 R24, P6, R34, R22, RZ ;  /* 0x0000001622187210 */ /* 0x001fe20007fde0ff */
[----:B-----5:R-:W-:Y:S01]  /*84d0*/  FMUL R32, R167, R10 ;  /* 0x0000000aa7207220 */ /* 0x020fe20000400000 */
[----:B------:R-:W-:Y:S01]  /*84e0*/  ISETP.GT.AND P4, PT, R166, RZ, P0 ;  /* 0x000000ffa600720c */ /* 0x000fe20000784270 */
[----:B------:R-:W-:Y:S01]  /*84f0*/  BSSY B1, `(.L_x_273) ;  /* 0x0000009000017945 */ /* 0x000fe20003800000 */
[----:B------:R-:W-:Y:S01]  /*8500*/  IADD3 R26, P5, R36, R4, RZ ;  /* 0x00000004241a7210 */ /* 0x000fe20007fbe0ff */
[----:B------:R-:W-:Y:S02]  /*8510*/  IMAD.X R25, R35, 0x1, R21, P6 ;  /* 0x0000000123197824 */ /* 0x000fe400030e0615 */
[----:B------:R-:W-:-:S05]  /*8520*/  FFMA R147, R147, R11, R32 ;  /* 0x0000000b93937223 */ /* 0x000fca0000000020 */
[----:B------:R0:W-:Y:S03]  /*8530*/  @P1 STG.E desc[UR16][R24.64], R147 ;  /* 0x0000009318001986 */ /* 0x0001e6000c101910 */
[----:B------:R-:W-:Y:S05]  /*8540*/  @!P4 BRA `(.L_x_274) ;  /* 0x00000000000cc947 */ /* 0x000fea0003800000 */
[----:B0-----:R-:W-:-:S04]  /*8550*/  IADD3 R24, P1, R30, UR10, RZ ;  /* 0x0000000a1e187c10 */ /* 0x001fc8000ff3e0ff */
[----:B------:R-:W-:-:S05]  /*8560*/  IADD3.X R25, R31, UR11, RZ, P1, !PT ;  /* 0x0000000b1f197c10 */ /* 0x000fca0008ffe4ff */
[----:B------:R0:W5:Y:S04]  /*8570*/  LDG.E.LTC128B R167, desc[UR16][R24.64] ;  /* 0x0000001018a77981 */ /* 0x000168000c1e1920 */
.L_x_274:
[----:B------:R-:W-:Y:S05]  /*8580*/  BSYNC B1 ;  /* 0x0000000000017941 */ /* 0x000fea0003800000 */
.L_x_273:
[----:B-----5:R-:W-:Y:S01]  /*8590*/  FMUL R5, R167, R10 ;  /* 0x0000000aa7057220 */ /* 0x020fe20000400000 */
[----:B------:R-:W-:Y:S01]  /*85a0*/  IMAD.X R27, R37, 0x1, R6, P5 ;  /* 0x00000001251b7824 */ /* 0x000fe200028e0606 */
[----:B------:R-:W-:Y:S01]  /*85b0*/  ISETP.GT.AND P1, PT, R166, RZ, P2 ;  /* 0x000000ffa600720c */ /* 0x000fe20001724270 */
[----:B------:R-:W-:Y:S01]  /*85c0*/  BSSY B1, `(.L_x_275) ;  /* 0x0000008000017945 */ /* 0x000fe20003800000 */
[----:B------:R-:W-:Y:S01]  /*85d0*/  FFMA R23, R148, R11, R5 ;  /* 0x0000000b94177223 */ /* 0x000fe20000000005 */
[----:B0-----:R-:W-:Y:S02]  /*85e0*/  IADD3 R24, P5, R28, R4, RZ ;  /* 0x000000041c187210 */ /* 0x001fe40007fbe0ff */
[----:B------:R-:W-:Y:S02]  /*85f0*/  IADD3 R4, P6, R40, UR10, RZ ;  /* 0x0000000a28047c10 */ /* 0x000fe4000ffde0ff */
[----:B------:R0:W-:Y:S02]  /*8600*/  @P4 STG.E desc[UR16][R26.64], R23 ;  /* 0x000000171a004986 */ /* 0x0001e4000c101910 */
[----:B------:R-:W-:-:S04]  /*8610*/  IADD3.X R5, R41, UR11, RZ, P6, !PT ;  /* 0x0000000b29057c10 */ /* 0x000fc8000b7fe4ff */
[----:B------:R-:W-:Y:S05]  /*8620*/  @!P1 BRA `(.L_x_276) ;  /* 0x0000000000049947 */ /* 0x000fea0003800000 */
[----:B------:R0:W5:Y:S02]  /*8630*/  LDG.E.LTC128B R167, desc[UR16][R4.64] ;  /* 0x0000001004a77981 */ /* 0x000164000c1e1920 */
.L_x_276:
[----:B------:R-:W-:Y:S05]  /*8640*/  BSYNC B1 ;  /* 0x0000000000017941 */ /* 0x000fea0003800000 */
.L_x_275:
[----:B0----5:R-:W-:Y:S01]  /*8650*/  FMUL R4, R167, R10 ;  /* 0x0000000aa7047220 */ /* 0x021fe20000400000 */
        /* <DEDUP_REMOVED lines=10> */
.L_x_278:
[----:B------:R-:W-:Y:S05]  /*8700*/  BSYNC B1 ;  /* 0x0000000000017941 */ /* 0x000fea0003800000 */
.L_x_277:
[----:B------:R-:W-:Y:S01]  /*8710*/  ISETP.GT.AND P2, PT, R166, 0x8, P2 ;  /* 0x00000008a600780c */ /* 0x000fe20001744270 */
[----:B0----5:R-:W-:Y:S01]  /*8720*/  FMUL R5, R167, R10 ;  /* 0x0000000aa7057220 */ /* 0x021fe20000400000 */
[----:B------:R-:W-:Y:S01]  /*8730*/  IMAD.X R27, R37, 0x1, R21, P5 ;  /* 0x00000001251b7824 */ /* 0x000fe200028e0615 */
[----:B------:R-:W-:Y:S02]  /*8740*/  BSSY B1, `(.L_x_279) ;  /* 0x0000007000017945 */ /* 0x000fe40003800000 */
[----:B------:R-:W-:-:S05]  /*8750*/  FFMA R23, R150, R11, R5 ;  /* 0x0000000b96177223 */ /* 0x000fca0000000005 */
[----:B------:R0:W-:Y:S01]  /*8760*/  @P0 STG.E desc[UR16][R26.64], R23 ;  /* 0x000000171a000986 */ /* 0x0001e2000c101910 */
[----:B------:R-:W-:-:S04]  /*8770*/  IADD3 R4, P0, R40, UR8, RZ ;  /* 0x0000000828047c10 */ /* 0x000fc8000ff1e0ff */
[----:B------:R-:W-:Y:S01]  /*8780*/  IADD3.X R5, R41, UR9, RZ, P0, !PT ;  /* 0x0000000929057c10 */ /* 0x000fe200087fe4ff */
[----:B------:R-:W-:Y:S08]  /*8790*/  @!P2 BRA `(.L_x_280) ;  /* 0x000000000004a947 */ /* 0x000ff00003800000 */
[----:B------:R0:W5:Y:S02]  /*87a0*/  LDG.E.LTC128B R167, desc[UR16][R4.64] ;  /* 0x0000001004a77981 */ /* 0x000164000c1e1920 */
.L_x_280:
[----:B------:R-:W-:Y:S05]  /*87b0*/  BSYNC B1 ;  /* 0x0000000000017941 */ /* 0x000fea0003800000 */
.L_x_279:
[----:B------:R-:W-:Y:S05]  /*87c0*/  @!P2 BRA `(.L_x_281) ;  /* 0x0000002c001ca947 */ /* 0x000fea0003800000 */
[----:B------:R-:W-:Y:S01]  /*87d0*/  IADD3 R22, P0, R28, R22, RZ ;  /* 0x000000161c167210 */ /* 0x000fe20007f1e0ff */
[----:B0----5:R-:W-:-:S04]  /*87e0*/  FMUL R4, R167, R10 ;  /* 0x0000000aa7047220 */ /* 0x021fc80000400000 */
[----:B------:R-:W-:Y:S02]  /*87f0*/  IMAD.X R23, R29, 0x1, R21, P0 ;  /* 0x000000011d177824 */ /* 0x000fe400000e0615 */
[----:B------:R-:W-:-:S05]  /*8800*/  FFMA R151, R151, R11, R4 ;  /* 0x0000000b97977223 */ /* 0x000fca0000000004 */
[----:B------:R0:W-:Y:S01]  /*8810*/  STG.E desc[UR16][R22.64], R151 ;  /* 0x0000009716007986 */ /* 0x0001e2000c101910 */
[----:B------:R-:W-:Y:S05]  /*8820*/  BRA `(.L_x_281) ;  /* 0x0000002c00047947 */ /* 0x000fea0003800000 */
.L_x_30:
[----:B------:R-:W-:Y:S01]  /*8830*/  ULDC.64 UR8, c[0x0][0x6c0] ;  /* 0x0001b00000087ab9 */ /* 0x000fe20000000a00 */
[----:B------:R-:W-:Y:S01]  /*8840*/  ISETP.GT.AND P2, PT, R5, 0x1, PT ;  /* 0x000000010500780c */ /* 0x000fe20003f44270 */
[-C--:B--2---:R-:W-:Y:S01]  /*8850*/  FMUL R21, R24, R11.reuse ;  /* 0x0000000b18157220 */ /* 0x084fe20000400000 */
[----:B------:R-:W-:Y:S01]  /*8860*/  LEA R152, P0, R172, UR8, 0x2 ;  /* 0x00000008ac987c11 */ /* 0x000fe2000f8010ff */
[-C--:B------:R-:W-:Y:S01]  /*8870*/  FMUL R155, R25, R11.reuse ;  /* 0x0000000b199b7220 */ /* 0x080fe20000400000 */
[----:B------:R-:W-:Y:S01]  /*8880*/  ISETP.GT.AND P1, PT, R166, 0x8, P1 ;  /* 0x00000008a600780c */ /* 0x000fe20000f24270 */
[----:B------:R-:W-:Y:S01]  /*8890*/  IMAD.SHL.U32 R6, R22, 0x20, RZ ;  /* 0x0000002016067824 */ /* 0x000fe200078e00ff */
[----:B------:R-:W-:Y:S01]  /*88a0*/  LEA.HI.X R153, R172, UR9, R163, 0x2, P0 ;  /* 0x00000009ac997c11 */ /* 0x000fe200080f14a3 */
[-C--:B------:R-:W-:Y:S01]  /*88b0*/  FMUL R157, R26, R11.reuse ;  /* 0x0000000b1a9d7220 */ /* 0x080fe20000400000 */
[----:B------:R-:W-:Y:S01]  /*88c0*/  ISETP.GT.AND P4, PT, R166, RZ, P2 ;  /* 0x000000ffa600720c */ /* 0x000fe20001784270 */
[-C--:B------:R-:W-:Y:S01]  /*88d0*/  FMUL R159, R27, R11.reuse ;  /* 0x0000000b1b9f7220 */ /* 0x080fe20000400000 */
[C-C-:B------:R-:W-:Y:S01]  /*88e0*/  SHF.L.U64.HI R4, R22.reuse, 0x5, R23.reuse ;  /* 0x0000000516047819 */ /* 0x140fe20000010217 */
[----:B------:R0:W-:Y:S01]  /*88f0*/  @P5 STG.E desc[UR16][R152.64], R21 ;  /* 0x0000001598005986 */ /* 0x0001e2000c101910 */
[-C--:B------:R-:W-:Y:S01]  /*8900*/  LEA R24, P5, R22, R152.reuse, 0x2 ;  /* 0x0000009816187211 */ /* 0x080fe200078a10ff */
[-C--:B------:R-:W-:Y:S01]  /*8910*/  FMUL R161, R28, R11.reuse ;  /* 0x0000000b1ca17220 */ /* 0x080fe20000400000 */
[----:B------:R-:W-:Y:S01]  /*8920*/  ISETP.GT.AND P0, PT, R5, 0x8, PT ;  /* 0x000000080500780c */ /* 0x000fe20003f04270 */
[----:B------:R-:W-:Y:S01]  /*8930*/  FMUL R37, R37, R11 ;  /* 0x0000000b25257220 */ /* 0x000fe20000400000 */
[----:B------:R-:W-:Y:S01]  /*8940*/  LEA.HI.X R25, R22, R153, R23, 0x2, P5 ;  /* 0x0000009916197211 */ /* 0x000fe200028f1417 */
[----:B------:R-:W-:Y:S01]  /*8950*/  @P1 IMAD.MOV.U32 R22, RZ, RZ, R152 ;  /* 0x000000ffff161224 */ /* 0x000fe200078e0098 */
[C---:B------:R-:W-:Y:S01]  /*8960*/  ISETP.GT.AND P2, PT, R166.reuse, 0x8, P2 ;  /* 0x00000008a600780c */ /* 0x040fe20001744270 */
[--C-:B------:R-:W-:Y:S01]  /*8970*/  @P1 IMAD.MOV.U32 R23, RZ, RZ, R153.reuse ;  /* 0x000000ffff171224 */ /* 0x100fe200078e0099 */
[----:B------:R-:W-:Y:S01]  /*8980*/  ISETP.GT.AND P5, PT, R166, RZ, P0 ;  /* 0x000000ffa600720c */ /* 0x000fe200007a4270 */
[----:B------:R1:W-:Y:S01]  /*8990*/  @P4 STG.E desc[UR16][R24.64], R155 ;  /* 0x0000009b18004986 */ /* 0x0003e2000c101910 */
[C---:B------:R-:W-:Y:S01]  /*89a0*/  IADD3 R26, P4, R6.reuse, R152, RZ ;  /* 0x00000098061a7210 */ /* 0x040fe20007f9e0ff */
[-C--:B------:R-:W-:Y:S01]  /*89b0*/  FMUL R39, R39, R11.reuse ;  /* 0x0000000b27277220 */ /* 0x080fe20000400000 */
[----:B------:R-:W-:Y:S01]  /*89c0*/  IADD3 R28, P6, R6, R24, RZ ;  /* 0x00000018061c7210 */ /* 0x000fe20007fde0ff */
[----:B------:R2:W-:Y:S01]  /*89d0*/  @P1 STG.E desc[UR16][R22.64+0x20], R157 ;  /* 0x0000209d16001986 */ /* 0x0005e2000c101910 */
[----:B------:R-:W-:Y:S01]  /*89e0*/  ISETP.GT.AND P1, PT, R5, 0x9, PT ;  /* 0x000000090500780c */ /* 0x000fe20003f24270 */
[----:B------:R-:W-:Y:S01]  /*89f0*/  IMAD.X R27, R4, 0x1, R153, P4 ;  /* 0x00000001041b7824 */ /* 0x000fe200020e0699 */
[C---:B------:R-:W-:Y:S01]  /*8a00*/  ISETP.GT.AND P0, PT, R166.reuse, 0x8, P0 ;  /* 0x00000008a600780c */ /* 0x040fe20000704270 */
[-C--:B------:R-:W-:Y:S01]  /*8a10*/  FMUL R41, R41, R11.reuse ;  /* 0x0000000b29297220 */ /* 0x080fe20000400000 */
[----:B------:R-:W-:Y:S01]  /*8a20*/  ISETP.GT.AND P4, PT, R166, RZ, P1 ;  /* 0x000000ffa600720c */ /* 0x000fe20000f84270 */
[----:B------:R3:W-:Y:S01]  /*8a30*/  @P2 STG.E desc[UR16][R24.64+0x20], R159 ;  /* 0x0000209f18002986 */ /* 0x0007e2000c101910 */
[----:B0-----:R-:W-:Y:S01]  /*8a40*/  IADD3 R21, P2, R6, 0x20, RZ ;  /* 0x0000002006157810 */ /* 0x001fe20007f5e0ff */
[-C--:B-1----:R-:W-:Y:S01]  /*8a50*/  FMUL R155, R30, R11.reuse ;  /* 0x0000000b1e9b7220 */ /* 0x082fe20000400000 */
[----:B------:R-:W-:Y:S01]  /*8a60*/  ISETP.GT.AND P1, PT, R166, 0x8, P1 ;  /* 0x00000008a600780c */ /* 0x000fe20000f24270 */
[----:B------:R-:W-:Y:S01]  /*8a70*/  @P5 STG.E desc[UR16][R26.64], R161 ;  /* 0x000000a11a005986 */ /* 0x000fe2000c101910 */
[----:B------:R-:W-:Y:S01]  /*8a80*/  IADD3 R152, P5, R21, R152, RZ ;  /* 0x0000009815987210 */ /* 0x000fe20007fbe0ff */
[----:B--2---:R-:W-:Y:S01]  /*8a90*/  FMUL R23, R29, R11 ;  /* 0x0000000b1d177220 */ /* 0x004fe20000400000 */
[----:B------:R-:W-:-:S02]  /*8aa0*/  IMAD.X R29, R4, 0x1, R25, P6 ;  /* 0x00000001041d7824 */ /* 0x000fc400030e0619 */
[-C--:B------:R-:W-:Y:S01]  /*8ab0*/  FMUL R157, R31, R11.reuse ;  /* 0x0000000b1f9d7220 */ /* 0x080fe20000400000 */
[----:B------:R-:W-:Y:S01]  /*8ac0*/  IMAD.X R22, RZ, RZ, R4, P2 ;  /* 0x000000ffff167224 */ /* 0x000fe200010e0604 */
[----:B------:R-:W-:Y:S01]  /*8ad0*/  ISETP.GT.AND P2, PT, R5, 0x10, PT ;  /* 0x000000100500780c */ /* 0x000fe20003f44270 */
[-C--:B------:R-:W-:Y:S01]  /*8ae0*/  FMUL R43, R43, R11.reuse ;  /* 0x0000000b2b2b7220 */ /* 0x080fe20000400000 */
[----:B------:R0:W-:Y:S01]  /*8af0*/  @P4 STG.E desc[UR16][R28.64], R23 ;  /* 0x000000171c004986 */ /* 0x0001e2000c101910 */
[----:B------:R-:W-:Y:S01]  /*8b00*/  IMAD.X R153, R22, 0x1, R153, P5 ;  /* 0x0000000116997824 */ /* 0x000fe200028e0699 */
[----:B---3--:R-:W-:Y:S01]  /*8b10*/  IADD3 R24, P4, R21, R24, RZ ;  /* 0x0000001815187210 */ /* 0x008fe20007f9e0ff */
[-C--:B------:R-:W-:Y:S01]  /*8b20*/  FMUL R159, R32, R11.reuse ;  /* 0x0000000b209f7220 */ /* 0x080fe20000400000 */
[----:B------:R-:W-:Y:S01]  /*8b30*/  ISETP.GT.AND P5, PT, R166, RZ, P2 ;  /* 0x000000ffa600720c */ /* 0x000fe200017a4270 */
[-C--:B------:R-:W-:Y:S01]  /*8b40*/  FMUL R45, R45, R11.reuse ;  /* 0x0000000b2d2d7220 */ /* 0x080fe20000400000 */
[----:B------:R1:W-:Y:S01]  /*8b50*/  @P0 STG.E desc[UR16][R152.64], R155 ;  /* 0x0000009b98000986 */ /* 0x0003e2000c101910 */
[----:B------:R-:W-:Y:S01]  /*8b60*/  ISETP.GT.AND P0, PT, R5, 0x11, PT ;  /* 0x000000110500780c */ /* 0x000fe20003f04270 */
[----:B------:R-:W-:Y:S01]  /*8b70*/  IMAD.X R25, R22, 0x1, R25, P4 ;  /* 0x0000000116197824 */ /* 0x000fe200020e0619 */
[----:B------:R-:W-:Y:S01]  /*8b80*/  IADD3 R30, P6, R6, R26, RZ ;  /* 0x0000001a061e7210 */ /* 0x000fe20007fde0ff */
[-C--:B------:R-:W-:Y:S01]  /*8b90*/  FMUL R47, R47, R11.reuse ;  /* 0x0000000b2f2f7220 */ /* 0x080fe20000400000 */
[----:B------:R-:W-:Y:S01]  /*8ba0*/  ISETP.GT.AND P4, PT, R166, RZ, P0 ;  /* 0x000000ffa600720c */ /* 0x000fe20000784270 */
[-C--:B0-----:R-:W-:Y:S01]  /*8bb0*/  FMUL R23, R33, R11.reuse ;  /* 0x0000000b21177220 */ /* 0x081fe20000400000 */
[----:B------:R0:W-:Y:S01]  /*8bc0*/  @P1 STG.E desc[UR16][R24.64], R157 ;  /* 0x0000009d18001986 */ /* 0x0001e2000c101910 */
[----:B------:R-:W-:Y:S01]  /*8bd0*/  IMAD.X R31, R4, 0x1, R27, P6 ;  /* 0x00000001041f7824 */ /* 0x000fe200030e061b */
[----:B------:R-:W-:Y:S01]  /*8be0*/  ISETP.GT.AND P1, PT, R166, 0x8, P2 ;  /* 0x00000008a600780c */ /* 0x000fe20001724270 */
[-C--:B------:R-:W-:Y:S01]  /*8bf0*/  FMUL R49, R49, R11.reuse ;  /* 0x0000000b31317220 */ /* 0x080fe20000400000 */
[----:B------:R-:W-:Y:S01]  /*8c00*/  IADD3 R32, P2, R6, R28, RZ ;  /* 0x0000001c06207210 */ /* 0x000fe20007f5e0ff */
[-C--:B-1----:R-:W-:Y:S01]  /*8c10*/  FMUL R153, R34, R11.reuse ;  /* 0x0000000b22997220 */ /* 0x082fe20000400000 */
[----:B------:R-:W-:Y:S01]  /*8c20*/  @P5 STG.E desc[UR16][R30.64], R159 ;  /* 0x0000009f1e005986 */ /* 0x000fe2000c101910 */
[----:B------:R-:W-:Y:S01]  /*8c30*/  IADD3 R26, P5, R21, R26, RZ ;  /* 0x0000001a151a7210 */ /* 0x000fe20007fbe0ff */
[-C--:B------:R-:W-:Y:S01]  /*8c40*/  FMUL R155, R35, R11.reuse ;  /* 0x0000000b239b7220 */ /* 0x080fe20000400000 */
[----:B------:R-:W-:Y:S01]  /*8c50*/  IMAD.X R33, R4, 0x1, R29, P2 ;  /* 0x0000000104217824 */ /* 0x000fe200010e061d */
[----:B------:R-:W-:Y:S01]  /*8c60*/  ISETP.GT.AND P0, PT, R166, 0x8, P0 ;  /* 0x00000008a600780c */ /* 0x000fe20000704270 */
[-C--:B------:R-:W-:Y:S01]  /*8c70*/  FMUL R51, R51, R11.reuse ;  /* 0x0000000b33337220 */ /* 0x080fe20000400000 */
[----:B------:R-:W-:Y:S01]  /*8c80*/  ISETP.GT.AND P2, PT, R5, 0x18, PT ;  /* 0x000000180500780c */ /* 0x000fe20003f44270 */
[----:B------:R-:W-:Y:S01]  /*8c90*/  IMAD.X R27, R22, 0x1, R27, P5 ;  /* 0x00000001161b7824 */ /* 0x000fe200028e061b */
[----:B------:R1:W-:Y:S01]  /*8ca0*/  @P4 STG.E desc[UR16][R32.64], R23 ;  /* 0x0000001720004986 */ /* 0x0003e2000c101910 */
[----:B0-----:R-:W-:Y:S01]  /*8cb0*/  IADD3 R24, P4, R21, R28, RZ ;  /* 0x0000001c15187210 */ /* 0x001fe20007f9e0ff */
[-C--:B------:R-:W-:Y:S01]  /*8cc0*/  FMUL R157, R36, R11.reuse ;  /* 0x0000000b249d7220 */ /* 0x080fe20000400000 */
[----:B------:R-:W-:Y:S01]  /*8cd0*/  ISETP.GT.AND P5, PT, R166, RZ, P2 ;  /* 0x000000ffa600720c */ /* 0x000fe200017a4270 */
[----:B------:R0:W-:Y:S01]  /*8ce0*/  @P1 STG.E desc[UR16][R26.64], R153 ;  /* 0x000000991a001986 */ /* 0x0001e2000c101910 */
[----:B------:R-:W-:Y:S01]  /*8cf0*/  ISETP.GT.AND P1, PT, R5, 0x19, PT ;  /* 0x000000190500780c */ /* 0x000fe20003f24270 */
[----:B------:R-:W-:Y:S01]  /*8d00*/  IMAD.X R25, R22, 0x1, R29, P4 ;  /* 0x0000000116197824 */ /* 0x000fe200020e061d */
[----:B------:R-:W-:Y:S01]  /*8d10*/  IADD3 R28, P6, R6, R30, RZ ;  /* 0x0000001e061c7210 */ /* 0x000fe20007fde0ff */
[-C--:B------:R-:W-:Y:S01]  /*8d20*/  FMUL R53, R53, R11.reuse ;  /* 0x0000000b35357220 */ /* 0x080fe20000400000 */
[----:B------:R-:W-:Y:S01]  /*8d30*/  ISETP.GT.AND P4, PT, R166, RZ, P1 ;  /* 0x000000ffa600720c */ /* 0x000fe20000f84270 */
[-C--:B------:R-:W-:Y:S01]  /*8d40*/  FMUL R55, R55, R11.reuse ;  /* 0x0000000b37377220 */ /* 0x080fe20000400000 */
[----:B------:R2:W-:Y:S01]  /*8d50*/  @P0 STG.E desc[UR16][R24.64], R155 ;  /* 0x0000009b18000986 */ /* 0x0005e2000c101910 */
[----:B------:R-:W-:Y:S01]  /*8d60*/  IMAD.X R29, R4, 0x1, R31, P6 ;  /* 0x00000001041d7824 */ /* 0x000fe200030e061f */
[----:B------:R-:W-:Y:S01]  /*8d70*/  ISETP.GT.AND P0, PT, R166, 0x8, P2 ;  /* 0x00000008a600780c */ /* 0x000fe20001704270 */
[-C--:B-1----:R-:W-:Y:S01]  /*8d80*/  FMUL R23, R38, R11.reuse ;  /* 0x0000000b26177220 */ /* 0x082fe20000400000 */
[----:B------:R-:W-:Y:S01]  /*8d90*/  IADD3 R34, P2, R6, R32, RZ ;  /* 0x0000002006227210 */ /* 0x000fe20007f5e0ff */
[-C--:B0-----:R-:W-:Y:S01]  /*8da0*/  FMUL R153, R40, R11.reuse ;  /* 0x0000000b28997220 */ /* 0x081fe20000400000 */
        /* <DEDUP_REMOVED lines=9> */
[----:B--2---:R-:W-:Y:S01]  /*8e40*/  IADD3 R24, P4, R21, R32, RZ ;  /* 0x0000002015187210 */ /* 0x004fe20007f9e0ff */
        /* <DEDUP_REMOVED lines=12> */
[-C--:B0-----:R-:W-:Y:S01]  /*8f10*/  FMUL R37, R44, R11.reuse ;  /* 0x0000000b2c257220 */ /* 0x081fe20000400000 */
        /* <DEDUP_REMOVED lines=10> */
[----:B------:R-:W-:Y:S01]  /*8fc0*/  @P4 STG.E desc[UR16][R32.64], R41 ;  /* 0x0000002920004986 */ /* 0x000fe2000c101910 */
        /* <DEDUP_REMOVED lines=13> */
[-C--:B------:R-:W-:Y:S01]  /*90a0*/  FMUL R77, R77, R11.reuse ;  /* 0x0000000b4d4d7220 */ /* 0x080fe20000400000 */
[----:B------:R-:W-:Y:S01]  /*90b0*/  IADD3 R34, P2, R6, R32, RZ ;  /* 0x0000002006227210 */ /* 0x000fe20007f5e0ff */
[-C--:B0-----:R-:W-:Y:S01]  /*90c0*/  FMUL R23, R46, R11.reuse ;  /* 0x0000000b2e177220 */ /* 0x081fe20000400000 */
[----:B------:R0:W-:Y:S01]  /*90d0*/  @P5 STG.E desc[UR16][R28.64], R37 ;  /* 0x000000251c005986 */ /* 0x0001e2000c101910 */
        /* <DEDUP_REMOVED lines=8> */
[----:B-1----:R-:W-:Y:S01]  /*9160*/  IADD3 R24, P4, R21, R32, RZ ;  /* 0x0000002015187210 */ /* 0x002fe20007f9e0ff */
[-C--:B------:R-:W-:Y:S01]  /*9170*/  FMUL R83, R83, R11.reuse ;  /* 0x0000000b53537220 */ /* 0x080fe20000400000 */
[----:B------:R-:W-:Y:S01]  /*9180*/  ISETP.GT.AND P5, PT, R166, RZ, P2 ;  /* 0x000000ffa600720c */ /* 0x000fe200017a4270 */
[----:B------:R1:W-:Y:S01]  /*9190*/  @P0 STG.E desc[UR16][R26.64], R23 ;  /* 0x000000171a000986 */ /* 0x0003e2000c101910 */
[----:B------:R-:W-:Y:S01]  /*91a0*/  ISETP.GT.AND P0, PT, R5, 0x31, PT ;  /* 0x000000310500780c */ /* 0x000fe20003f04270 */
[----:B------:R-:W-:Y:S01]  /*91b0*/  IMAD.X R25, R22, 0x1, R33, P4 ;  /* 0x0000000116197824 */ /* 0x000fe200020e0621 */
[----:B------:R-:W-:Y:S01]  /*91c0*/  IADD3 R30, P6, R6, R28, RZ ;  /* 0x0000001c061e7210 */ /* 0x000fe20007fde0ff */
[-C--:B0-----:R-:W-:Y:S01]  /*91d0*/  FMUL R37, R48, R11.reuse ;  /* 0x0000000b30257220 */ /* 0x081fe20000400000 */
[----:B------:R-:W-:Y:S01]  /*91e0*/  ISETP.GT.AND P4, PT, R166, RZ, P0 ;  /* 0x000000ffa600720c */ /* 0x000fe20000784270 */
[-C--:B------:R-:W-:Y:S01]  /*91f0*/  FMUL R85, R85, R11.reuse ;  /* 0x0000000b55557220 */ /* 0x080fe20000400000 */
[----:B------:R0:W-:Y:S01]  /*9200*/  @P1 STG.E desc[UR16][R24.64], R47 ;  /* 0x0000002f18001986 */ /* 0x0001e2000c101910 */
[----:B------:R-:W-:Y:S01]  /*9210*/  IMAD.X R31, R4, 0x1, R29, P6 ;  /* 0x00000001041f7824 */ /* 0x000fe200030e061d */
[----:B------:R-:W-:Y:S01]  /*9220*/  ISETP.GT.AND P1, PT, R166, 0x8, P2 ;  /* 0x00000008a600780c */ /* 0x000fe20001724270 */
[-C--:B------:R-:W-:Y:S01]  /*9230*/  FMUL R87, R87, R11.reuse ;  /* 0x0000000b57577220 */ /* 0x080fe20000400000 */
[----:B------:R-:W-:Y:S01]  /*9240*/  IADD3 R32, P2, R6, R34, RZ ;  /* 0x0000002206207210 */ /* 0x000fe20007f5e0ff */
[-C--:B-1----:R-:W-:Y:S01]  /*9250*/  FMUL R23, R50, R11.reuse ;  /* 0x0000000b32177220 */ /* 0x082fe20000400000 */
        /* <DEDUP_REMOVED lines=9> */
[----:B0-----:R-:W-:Y:S01]  /*92f0*/  IADD3 R24, P4, R21, R34, RZ ;  /* 0x0000002215187210 */ /* 0x001fe20007f9e0ff */
[-C--:B------:R-:W-:Y:S01]  /*9300*/  FMUL R93, R93, R11.reuse ;  /* 0x0000000b5d5d7220 */ /* 0x080fe20000400000 */
[----:B------:R-:W-:Y:S01]  /*9310*/  ISETP.GT.AND P5, PT, R166, RZ, P2 ;  /* 0x000000ffa600720c */ /* 0x000fe200017a4270 */
[----:B------:R0:W-:Y:S01]  /*9320*/  @P1 STG.E desc[UR16][R26.64], R23 ;  /* 0x000000171a001986 */ /* 0x0001e2000c101910 */
[----:B------:R-:W-:Y:S01]  /*9330*/  ISETP.GT.AND P1, PT, R5, 0x39, PT ;  /* 0x000000390500780c */ /* 0x000fe20003f24270 */
[----:B------:R-:W-:Y:S01]  /*9340*/  IMAD.X R25, R22, 0x1, R35, P4 ;  /* 0x0000000116197824 */ /* 0x000fe200020e0623 */
[----:B------:R-:W-:Y:S01]  /*9350*/  IADD3 R28, P6, R6, R30, RZ ;  /* 0x0000001e061c7210 */ /* 0x000fe20007fde0ff */
[-C--:B-1----:R-:W-:Y:S01]  /*9360*/  FMUL R37, R52, R11.reuse ;  /* 0x0000000b34257220 */ /* 0x082fe20000400000 */
        /* <DEDUP_REMOVED lines=87> */
[----:B------:R-:W-:Y:S01]  /*98e0*/  ISETP.GT.AND P2, PT, R5, 0x58, PT ;  /* 0x000000580500780c */ /* 0x000fe20003f44270 */
[-C--:B------:R-:W-:Y:S01]  /*98f0*/  FMUL R131, R131, R11.reuse ;  /* 0x0000000b83837220 */ /* 0x080fe20000400000 */
[----:B------:R-:W-:Y:S01]  /*9900*/  ISETP.GT.AND P0, PT, R166, 0x8, P0 ;  /* 0x00000008a600780c */ /* 0x000fe20000704270 */
[----:B------:R-:W-:Y:S01]  /*9910*/  IMAD.X R27, R22, 0x1, R29, P5 ;  /* 0x00000001161b7824 */ /* 0x000fe200028e061d */
[----:B------:R-:W-:Y:S01]  /*9920*/  @P4 STG.E desc[UR16][R32.64], R65 ;  /* 0x0000004120004986 */ /* 0x000fe2000c101910 */
[----:B------:R-:W-:Y:S01]  /*9930*/  ISETP.GT.AND P5, PT, R166, RZ, P2 ;  /* 0x000000ffa600720c */ /* 0x000fe200017a4270 */
[-C--:B------:R-:W-:Y:S01]  /*9940*/  FMUL R133, R133, R11.reuse ;  /* 0x0000000b85857220 */ /* 0x080fe20000400000 */
[----:B0-----:R-:W-:Y:S01]  /*9950*/  IADD3 R24, P4, R21, R34, RZ ;  /* 0x0000002215187210 */ /* 0x001fe20007f9e0ff */
[----:B------:R0:W-:Y:S01]  /*9960*/  @P1 STG.E desc[UR16][R26.64], R23 ;  /* 0x000000171a001986 */ /* 0x0001e2000c101910 */
[----:B------:R-:W-:Y:S01]  /*9970*/  IADD3 R28, P6, R6, R30, RZ ;  /* 0x0000001e061c7210 */ /* 0x000fe20007fde0ff */
[-C--:B-1----:R-:W-:Y:S01]  /*9980*/  FMUL R37, R68, R11.reuse ;  /* 0x0000000b44257220 */ /* 0x082fe20000400000 */
[----:B------:R-:W-:Y:S01]  /*9990*/  ISETP.GT.AND P1, PT, R5, 0x59, PT ;  /* 0x000000590500780c */ /* 0x000fe20003f24270 */
[----:B------:R-:W-:Y:S01]  /*99a0*/  IMAD.X R25, R22, 0x1, R35, P4 ;  /* 0x0000000116197824 */ /* 0x000fe200020e0623 */
[----:B------:R-:W-:Y:S01]  /*99b0*/  ISETP.GT.AND P2, PT, R166, 0x8, P2 ;  /* 0x00000008a600780c */ /* 0x000fe20001744270 */
[----:B------:R-:W-:Y:S01]  /*99c0*/  IMAD.X R29, R4, 0x1, R31, P6 ;  /* 0x00000001041d7824 */ /* 0x000fe200030e061f */
[----:B------:R-:W-:Y:S01]  /*99d0*/  ISETP.GT.AND P4, PT, R166, RZ, P1 ;  /* 0x000000ffa600720c */ /* 0x000fe20000f84270 */
[-C--:B------:R-:W-:Y:S01]  /*99e0*/  FMUL R135, R135, R11.reuse ;  /* 0x0000000b87877220 */ /* 0x080fe20000400000 */
[----:B------:R1:W-:Y:S01]  /*99f0*/  @P0 STG.E desc[UR16][R24.64], R67 ;  /* 0x0000004318000986 */ /* 0x0003e2000c101910 */
[----:B------:R-:W-:Y:S01]  /*9a00*/  IADD3 R34, P0, R6, R32, RZ ;  /* 0x0000002006227210 */ /* 0x000fe20007f1e0ff */
[-C--:B------:R-:W-:Y:S01]  /*9a10*/  FMUL R137, R137, R11.reuse ;  /* 0x0000000b89897220 */ /* 0x080fe20000400000 */
[----:B------:R-:W-:Y:S01]  /*9a20*/  ISETP.GT.AND P1, PT, R166, 0x8, P1 ;  /* 0x00000008a600780c */ /* 0x000fe20000f24270 */
[----:B------:R2:W-:Y:S01]  /*9a30*/  @P5 STG.E desc[UR16][R28.64], R37 ;  /* 0x000000251c005986 */ /* 0x0005e2000c101910 */
[----:B0-----:R-:W-:Y:S01]  /*9a40*/  IADD3 R26, P5, R21, R30, RZ ;  /* 0x0000001e151a7210 */ /* 0x001fe20007fbe0ff */
[----:B------:R-:W-:Y:S01]  /*9a50*/  IMAD.X R35, R4, 0x1, R33, P0 ;  /* 0x0000000104237824 */ /* 0x000fe200000e0621 */
[----:B------:R-:W-:Y:S01]  /*9a60*/  ISETP.GT.AND P0, PT, R5, 0x60, PT ;  /* 0x000000600500780c */ /* 0x000fe20003f04270 */
[-C--:B------:R-:W-:Y:S01]  /*9a70*/  FMUL R23, R70, R11.reuse ;  /* 0x0000000b46177220 */ /* 0x080fe20000400000 */
[----:B------:R-:W-:Y:S01]  /*9a80*/  IADD3 R30, P6, R6, R28, RZ ;  /* 0x0000001c061e7210 */ /* 0x000fe20007fde0ff */
[----:B------:R-:W-:Y:S01]  /*9a90*/  IMAD.X R27, R22, 0x1, R31, P5 ;  /* 0x00000001161b7824 */ /* 0x000fe200028e061f */
[----:B------:R-:W-:Y:S01]  /*9aa0*/  @P4 STG.E desc[UR16][R34.64], R69 ;  /* 0x0000004522004986 */ /* 0x000fe2000c101910 */
[----:B-1----:R-:W-:Y:S01]  /*9ab0*/  IADD3 R24, P5, R21, R32, RZ ;  /* 0x0000002015187210 */ /* 0x002fe20007fbe0ff */
[----:B------:R-:W-:Y:S01]  /*9ac0*/  FMUL R139, R139, R11 ;  /* 0x0000000b8b8b7220 */ /* 0x000fe20000400000 */
[----:B------:R-:W-:Y:S01]  /*9ad0*/  ISETP.GT.AND P4, PT, R166, RZ, P0 ;  /* 0x000000ffa600720c */ /* 0x000fe20000784270 */
[----:B------:R0:W-:Y:S01]  /*9ae0*/  @P2 STG.E desc[UR16][R26.64], R23 ;  /* 0x000000171a002986 */ /* 0x0001e2000c101910 */
[----:B------:R-:W-:Y:S01]  /*9af0*/  ISETP.GT.AND P2, PT, R5, 0x61, PT ;  /* 0x000000610500780c */ /* 0x000fe20003f44270 */
[----:B------:R-:W-:-:S02]  /*9b00*/  IMAD.X R25, R22, 0x1, R33, P5 ;  /* 0x0000000116197824 */ /* 0x000fc400028e0621 */
[-C--:B--2---:R-:W-:Y:S01]  /*9b10*/  FMUL R37, R72, R11.reuse ;  /* 0x0000000b48257220 */ /* 0x084fe20000400000 */
[----:B------:R-:W-:Y:S01]  /*9b20*/  IMAD.X R31, R4, 0x1, R29, P6 ;  /* 0x00000001041f7824 */ /* 0x000fe200030e061d */
[----:B------:R-:W-:Y:S01]  /*9b30*/  ISETP.GT.AND P5, PT, R166, RZ, P2 ;  /* 0x000000ffa600720c */ /* 0x000fe200017a4270 */
[-C--:B------:R-:W-:Y:S01]  /*9b40*/  FMUL R141, R141, R11.reuse ;  /* 0x0000000b8d8d7220 */ /* 0x080fe20000400000 */
[----:B------:R1:W-:Y:S01]  /*9b50*/  @P1 STG.E desc[UR16][R24.64], R71 ;  /* 0x0000004718001986 */ /* 0x0003e2000c101910 */
[----:B------:R-:W-:Y:S01]  /*9b60*/  IADD3 R32, P1, R6, R34, RZ ;  /* 0x0000002206207210 */ /* 0x000fe20007f3e0ff */
[-C--:B------:R-:W-:Y:S01]  /*9b70*/  FMUL R143, R143, R11.reuse ;  /* 0x0000000b8f8f7220 */ /* 0x080fe20000400000 */
[----:B------:R-:W-:Y:S01]  /*9b80*/  ISETP.GT.AND P0, PT, R166, 0x8, P0 ;  /* 0x00000008a600780c */ /* 0x000fe20000704270 */
[-C--:B------:R-:W-:Y:S01]  /*9b90*/  FMUL R145, R145, R11.reuse ;  /* 0x0000000b91917220 */ /* 0x080fe20000400000 */
[----:B------:R2:W-:Y:S01]  /*9ba0*/  @P4 STG.E desc[UR16][R30.64], R37 ;  /* 0x000000251e004986 */ /* 0x0005e2000c101910 */
[----:B0-----:R-:W-:Y:S01]  /*9bb0*/  IADD3 R26, P4, R21, R28, RZ ;  /* 0x0000001c151a7210 */ /* 0x001fe20007f9e0ff */
[----:B------:R-:W-:Y:S01]  /*9bc0*/  IMAD.X R33, R4, 0x1, R35, P1 ;  /* 0x0000000104217824 */ /* 0x000fe200008e0623 */
[----:B------:R-:W-:Y:S01]  /*9bd0*/  ISETP.GT.AND P1, PT, R5, 0x68, PT ;  /* 0x000000680500780c */ /* 0x000fe20003f24270 */
[-C--:B------:R-:W-:Y:S01]  /*9be0*/  FMUL R23, R74, R11.reuse ;  /* 0x0000000b4a177220 */ /* 0x080fe20000400000 */
[----:B------:R-:W-:Y:S01]  /*9bf0*/  ISETP.GT.AND P2, PT, R166, 0x8, P2 ;  /* 0x00000008a600780c */ /* 0x000fe20001744270 */
        /* <DEDUP_REMOVED lines=9> */
[-C--:B--2---:R-:W-:Y:S01]  /*9c90*/  FMUL R37, R76, R11.reuse ;  /* 0x0000000b4c257220 */ /* 0x084fe20000400000 */
[----:B------:R-:W-:Y:S01]  /*9ca0*/  ISETP.GT.AND P5, PT, R166, RZ, P0 ;  /* 0x000000ffa600720c */ /* 0x000fe200007a4270 */
[-C--:B------:R-:W-:Y:S01]  /*9cb0*/  FMUL R149, R149, R11.reuse ;  /* 0x0000000b95957220 */ /* 0x080fe20000400000 */
[----:B------:R1:W-:Y:S01]  /*9cc0*/  @P2 STG.E desc[UR16][R24.64], R75 ;  /* 0x0000004b18002986 */ /* 0x0003e2000c101910 */
[----:B------:R-:W-:Y:S01]  /*9cd0*/  IMAD.X R29, R4, 0x1, R31, P6 ;  /* 0x00000001041d7824 */ /* 0x000fe200030e061f */
[----:B------:R-:W-:Y:S01]  /*9ce0*/  IADD3 R34, P2, R6, R32, RZ ;  /* 0x0000002006227210 */ /* 0x000fe20007f5e0ff */
[-C--:B------:R-:W-:Y:S01]  /*9cf0*/  FMUL R151, R151, R11.reuse ;  /* 0x0000000b97977220 */ /* 0x080fe20000400000 */
[----:B------:R-:W-:Y:S01]  /*9d00*/  ISETP.GT.AND P1, PT, R166, 0x8, P1 ;  /* 0x00000008a600780c */ /* 0x000fe20000f24270 */
[----:B0-----:R-:W-:Y:S01]  /*9d10*/  FMUL R23, R78, R11 ;  /* 0x0000000b4e177220 */ /* 0x001fe20000400000 */
[----:B------:R0:W-:Y:S01]  /*9d20*/  @P4 STG.E desc[UR16][R28.64], R37 ;  /* 0x000000251c004986 */ /* 0x0001e2000c101910 */
[----:B------:R-:W-:Y:S01]  /*9d30*/  IADD3 R26, P4, R21, R30, RZ ;  /* 0x0000001e151a7210 */ /* 0x000fe20007f9e0ff */
[----:B------:R-:W-:Y:S01]  /*9d40*/  IMAD.X R35, R4, 0x1, R33, P2 ;  /* 0x0000000104237824 */ /* 0x000fe200010e0621 */
[----:B------:R-:W-:-:S02]  /*9d50*/  ISETP.GT.AND P2, PT, R5, 0x70, PT ;  /* 0x000000700500780c */ /* 0x000fc40003f44270 */
[----:B------:R-:W-:Y:S01]  /*9d60*/  ISETP.GT.AND P0, PT, R166, 0x8, P0 ;  /* 0x00000008a600780c */ /* 0x000fe20000704270 */
[----:B------:R-:W-:Y:S01]  /*9d70*/  IMAD.X R27, R22, 0x1, R31, P4 ;  /* 0x00000001161b7824 */ /* 0x000fe200020e061f */
[----:B------:R-:W-:Y:S01]  /*9d80*/  @P5 STG.E desc[UR16][R34.64], R77 ;  /* 0x0000004d22005986 */ /* 0x000fe2000c101910 */
[----:B-1----:R-:W-:Y:S02]  /*9d90*/  IADD3 R24, P5, R21, R32, RZ ;  /* 0x0000002015187210 */ /* 0x002fe40007fbe0ff */
[----:B------:R-:W-:Y:S01]  /*9da0*/  ISETP.GT.AND P4, PT, R166, RZ, P2 ;  /* 0x000000ffa600720c */ /* 0x000fe20001784270 */
[----:B------:R1:W-:Y:S01]  /*9db0*/  @P1 STG.E desc[UR16][R26.64], R23 ;  /* 0x000000171a001986 */ /* 0x0003e2000c101910 */
[----:B------:R-:W-:Y:S01]  /*9dc0*/  ISETP.GT.AND P1, PT, R5, 0x71, PT ;  /* 0x000000710500780c */ /* 0x000fe20003f24270 */
[----:B------:R-:W-:Y:S01]  /*9dd0*/  IMAD.X R25, R22, 0x1, R33, P5 ;  /* 0x0000000116197824 */ /* 0x000fe200028e0621 */
[----:B------:R-:W-:Y:S01]  /*9de0*/  IADD3 R30, P6, R6, R28, RZ ;  /* 0x0000001c061e7210 */ /* 0x000fe20007fde0ff */
[----:B0-----:R-:W-:Y:S01]  /*9df0*/  FMUL R37, R80, R11 ;  /* 0x0000000b50257220 */ /* 0x001fe20000400000 */
[----:B------:R-:W-:-:S02]  /*9e00*/  ISETP.GT.AND P5, PT, R166, RZ, P1 ;  /* 0x000000ffa600720c */ /* 0x000fc40000fa4270 */
[----:B------:R0:W-:Y:S01]  /*9e10*/  @P0 STG.E desc[UR16][R24.64], R79 ;  /* 0x0000004f18000986 */ /* 0x0001e2000c101910 */
[----:B------:R-:W-:Y:S01]  /*9e20*/  IMAD.X R31, R4, 0x1, R29, P6 ;  /* 0x00000001041f7824 */ /* 0x000fe200030e061d */
[----:B------:R-:W-:Y:S02]  /*9e30*/  IADD3 R32, P0, R6, R34, RZ ;  /* 0x0000002206207210 */ /* 0x000fe40007f1e0ff */
[----:B------:R-:W-:Y:S01]  /*9e40*/  ISETP.GT.AND P2, PT, R166, 0x8, P2 ;  /* 0x00000008a600780c */ /* 0x000fe20001744270 */
[----:B-1----:R-:W-:Y:S01]  /*9e50*/  FMUL R23, R82, R11 ;  /* 0x0000000b52177220 */ /* 0x002fe20000400000 */
[----:B------:R1:W-:Y:S01]  /*9e60*/  @P4 STG.E desc[UR16][R30.64], R37 ;  /* 0x000000251e004986 */ /* 0x0003e2000c101910 */
[----:B------:R-:W-:Y:S01]  /*9e70*/  IADD3 R26, P4, R21, R28, RZ ;  /* 0x0000001c151a7210 */ /* 0x000fe20007f9e0ff */
[----:B------:R-:W-:Y:S01]  /*9e80*/  IMAD.X R33, R4, 0x1, R35, P0 ;  /* 0x0000000104217824 */ /* 0x000fe200000e0623 */
[----:B------:R-:W-:Y:S02]  /*9e90*/  ISETP.GT.AND P0, PT, R5, 0x78, PT ;  /* 0x000000780500780c */ /* 0x000fe40003f04270 */
[----:B------:R-:W-:Y:S01]  /*9ea0*/  ISETP.GT.AND P1, PT, R166, 0x8, P1 ;  /* 0x00000008a600780c */ /* 0x000fe20000f24270 */
[----:B------:R-:W-:Y:S01]  /*9eb0*/  IMAD.X R27, R22, 0x1, R29, P4 ;  /* 0x00000001161b7824 */ /* 0x000fe200020e061d */
[----:B------:R-:W-:Y:S01]  /*9ec0*/  @P5 STG.E desc[UR16][R32.64], R81 ;  /* 0x0000005120005986 */ /* 0x000fe2000c101910 */
[----:B0-----:R-:W-:-:S02]  /*9ed0*/  IADD3 R24, P5, R21, R34, RZ ;  /* 0x0000002215187210 */ /* 0x001fc40007fbe0ff */
[----:B------:R-:W-:Y:S01]  /*9ee0*/  ISETP.GT.AND P4, PT, R166, RZ, P0 ;  /* 0x000000ffa600720c */ /* 0x000fe20000784270 */
[----:B------:R0:W-:Y:S01]  /*9ef0*/  @P2 STG.E desc[UR16][R26.64], R23 ;  /* 0x000000171a002986 */ /* 0x0001e2000c101910 */
[----:B------:R-:W-:Y:S01]  /*9f00*/  ISETP.GT.AND P2, PT, R5, 0x79, PT ;  /* 0x000000790500780c */ /* 0x000fe20003f44270 */
[----:B------:R-:W-:Y:S01]  /*9f10*/  IMAD.X R25, R22, 0x1, R35, P5 ;  /* 0x0000000116197824 */ /* 0x000fe200028e0623 */
[----:B------:R-:W-:Y:S01]  /*9f20*/  IADD3 R28, P6, R6, R30, RZ ;  /* 0x0000001e061c7210 */ /* 0x000fe20007fde0ff */
[----:B-1----:R-:W-:Y:S01]  /*9f30*/  FMUL R37, R84, R11 ;  /* 0x0000000b54257220 */ /* 0x002fe20000400000 */
[----:B------:R-:W-:Y:S02]  /*9f40*/  ISETP.GT.AND P5, PT, R166, RZ, P2 ;  /* 0x000000ffa600720c */ /* 0x000fe400017a4270 */
[----:B------:R1:W-:Y:S01]  /*9f50*/  @P1 STG.E desc[UR16][R24.64], R83 ;  /* 0x0000005318001986 */ /* 0x0003e2000c101910 */
[----:B------:R-:W-:Y:S01]  /*9f60*/  IMAD.X R29, R4, 0x1, R31, P6 ;  /* 0x00000001041d7824 */ /* 0x000fe200030e061f */
[----:B------:R-:W-:-:S02]  /*9f70*/  IADD3 R34, P1, R6, R32, RZ ;  /* 0x0000002006227210 */ /* 0x000fc40007f3e0ff */
[----:B------:R-:W-:Y:S01]  /*9f80*/  ISETP.GT.AND P0, PT, R166, 0x8, P0 ;  /* 0x00000008a600780c */ /* 0x000fe20000704270 */
[----:B0-----:R-:W-:Y:S01]  /*9f90*/  FMUL R23, R86, R11 ;  /* 0x0000000b56177220 */ /* 0x001fe20000400000 */
[----:B------:R0:W-:Y:S01]  /*9fa0*/  @P4 STG.E desc[UR16][R28.64], R37 ;  /* 0x000000251c004986 */ /* 0x0001e2000c101910 */
[----:B------:R-:W-:Y:S01]  /*9fb0*/  IADD3 R26, P4, R21, R30, RZ ;  /* 0x0000001e151a7210 */ /* 0x000fe20007f9e0ff */
[----:B------:R-:W-:Y:S01]  /*9fc0*/  IMAD.X R35, R4, 0x1, R33, P1 ;  /* 0x0000000104237824 */ /* 0x000fe200008e0621 */
[----:B------:R-:W-:Y:S02]  /*9fd0*/  ISETP.GT.AND P1, PT, R5, 0x80, PT ;  /* 0x000000800500780c */ /* 0x000fe40003f24270 */
[----:B------:R-:W-:Y:S01]  /*9fe0*/  ISETP.GT.AND P2, PT, R166, 0x8, P2 ;  /* 0x00000008a600780c */ /* 0x000fe20001744270 */
[----:B------:R-:W-:Y:S01]  /*9ff0*/  IMAD.X R27, R22, 0x1, R31, P4 ;  /* 0x00000001161b7824 */ /* 0x000fe200020e061f */
[----:B------:R-:W-:Y:S01]  /*a000*/  @P5 STG.E desc[UR16][R34.64], R85 ;  /* 0x0000005522005986 */ /* 0x000fe2000c101910 */
[----:B-1----:R-:W-:-:S02]  /*a010*/  IADD3 R24, P5, R21, R32, RZ ;  /* 0x0000002015187210 */ /* 0x002fc40007fbe0ff */
[----:B------:R-:W-:Y:S01]  /*a020*/  ISETP.GT.AND P4, PT, R166, RZ, P1 ;  /* 0x000000ffa600720c */ /* 0x000fe20000f84270 */
[----:B------:R1:W-:Y:S01]  /*a030*/  @P0 STG.E desc[UR16][R26.64], R23 ;  /* 0x000000171a000986 */ /* 0x0003e2000c101910 */
[----:B------:R-:W-:Y:S01]  /*a040*/  ISETP.GT.AND P0, PT, R5, 0x81, PT ;  /* 0x000000810500780c */ /* 0x000fe20003f04270 */
[----:B------:R-:W-:Y:S01]  /*a050*/  IMAD.X R25, R22, 0x1, R33, P5 ;  /* 0x0000000116197824 */ /* 0x000fe200028e0621 */
[----:B------:R-:W-:Y:S01]  /*a060*/  IADD3 R30, P6, R6, R28, RZ ;  /* 0x0000001c061e7210 */ /* 0x000fe20007fde0ff */
[----:B0-----:R-:W-:Y:S01]  /*a070*/  FMUL R37, R88, R11 ;  /* 0x0000000b58257220 */ /* 0x001fe20000400000 */
[----:B------:R-:W-:Y:S02]  /*a080*/  ISETP.GT.AND P5, PT, R166, RZ, P0 ;  /* 0x000000ffa600720c */ /* 0x000fe400007a4270 */
[----:B------:R0:W-:Y:S01]  /*a090*/  @P2 STG.E desc[UR16][R24.64], R87 ;  /* 0x0000005718002986 */ /* 0x0001e2000c101910 */
[----:B------:R-:W-:Y:S01]  /*a0a0*/  IMAD.X R31, R4, 0x1, R29, P6 ;  /* 0x00000001041f7824 */ /* 0x000fe200030e061d */
[----:B------:R-:W-:-:S02]  /*a0b0*/  IADD3 R32, P2, R6, R34, RZ ;  /* 0x0000002206207210 */ /* 0x000fc40007f5e0ff */
        /* <DEDUP_REMOVED lines=249> */
[----:B------:R-:W-:-:S02]  /*b050*/  ISETP.GT.AND P4, PT, R166, RZ, P2 ;  /* 0x000000ffa600720c */ /* 0x000fc40001784270 */
        /* <DEDUP_REMOVED lines=8> */
[----:B------:R-:W-:Y:S02]  /*b0e0*/  ISETP.GT.AND P5, PT, R166, RZ, P1 ;  /* 0x000000ffa600720c */ /* 0x000fe40000fa4270 */
[----:B------:R1:W-:Y:S01]  /*b0f0*/  @P0 STG.E desc[UR16][R24.64], R139 ;  /* 0x0000008b18000986 */ /* 0x0003e2000c101910 */
[----:B------:R-:W-:Y:S01]  /*b100*/  IADD3 R34, P0, R6, R32, RZ ;  /* 0x0000002006227210 */ /* 0x000fe20007f1e0ff */
[----:B0-----:R-:W-:-:S02]  /*b110*/  FMUL R23, R142, R11 ;  /* 0x0000000b8e177220 */ /* 0x001fc40000400000 */
[----:B------:R0:W-:Y:S01]  /*b120*/  @P4 STG.E desc[UR16][R28.64], R37 ;  /* 0x000000251c004986 */ /* 0x0001e2000c101910 */
[----:B------:R-:W-:Y:S01]  /*b130*/  IADD3 R26, P4, R21, R30, RZ ;  /* 0x0000001e151a7210 */ /* 0x000fe20007f9e0ff */
[----:B------:R-:W-:Y:S01]  /*b140*/  IMAD.X R35, R4, 0x1, R33, P0 ;  /* 0x0000000104237824 */ /* 0x000fe200000e0621 */
[----:B------:R-:W-:Y:S02]  /*b150*/  ISETP.GT.AND P0, PT, R5, 0xf0, PT ;  /* 0x000000f00500780c */ /* 0x000fe40003f04270 */
        /* <DEDUP_REMOVED lines=13> */
[----:B------:R-:W-:Y:S02]  /*b230*/  ISETP.GT.AND P6, PT, R166, 0x8, P0 ;  /* 0x00000008a600780c */ /* 0x000fe400007c4270 */
[----:B------:R-:W-:Y:S01]  /*b240*/  IADD3 R32, P0, R6, R34, RZ ;  /* 0x0000002206207210 */ /* 0x000fe20007f1e0ff */
[----:B-1----:R-:W-:Y:S01]  /*b250*/  FMUL R23, R146, R11 ;  /* 0x0000000b92177220 */ /* 0x002fe20000400000 */
[----:B------:R1:W-:Y:S01]  /*b260*/  @P4 STG.E desc[UR16][R30.64], R37 ;  /* 0x000000251e004986 */ /* 0x0003e2000c101910 */
[----:B------:R-:W-:Y:S02]  /*b270*/  IADD3 R26, P1, R21, R28, RZ ;  /* 0x0000001c151a7210 */ /* 0x000fe40007f3e0ff */
[----:B------:R-:W-:Y:S01]  /*b280*/  IMAD.X R33, R4, 0x1, R35, P0 ;  /* 0x0000000104217824 */ /* 0x000fe200000e0623 */
[----:B------:R-:W-:-:S02]  /*b290*/  ISETP.GT.AND P0, PT, R5, 0xf8, PT ;  /* 0x000000f80500780c */ /* 0x000fc40003f04270 */
[C---:B0-----:R-:W-:Y:S01]  /*b2a0*/  IADD3 R24, P4, R21.reuse, R34, RZ ;  /* 0x0000002215187210 */ /* 0x041fe20007f9e0ff */
[----:B------:R-:W-:Y:S01]  /*b2b0*/  IMAD.X R27, R22, 0x1, R29, P1 ;  /* 0x00000001161b7824 */ /* 0x000fe200008e061d */
[----:B------:R-:W-:Y:S01]  /*b2c0*/  @P5 STG.E desc[UR16][R32.64], R145 ;  /* 0x0000009120005986 */ /* 0x000fe2000c101910 */
[-C--:B------:R-:W-:Y:S02]  /*b2d0*/  IADD3 R28, P5, R6, R30.reuse, RZ ;  /* 0x0000001e061c7210 */ /* 0x080fe40007fbe0ff */
[----:B------:R-:W-:Y:S01]  /*b2e0*/  IMAD.X R25, R22, 0x1, R35, P4 ;  /* 0x0000000116197824 */ /* 0x000fe200020e0623 */
[----:B------:R-:W-:Y:S01]  /*b2f0*/  IADD3 R34, P4, R21, R30, RZ ;  /* 0x0000001e15227210 */ /* 0x000fe20007f9e0ff */
[----:B------:R0:W-:Y:S01]  /*b300*/  @P6 STG.E desc[UR16][R26.64], R23 ;  /* 0x000000171a006986 */ /* 0x0001e2000c101910 */
[----:B------:R-:W-:Y:S01]  /*b310*/  ISETP.GT.AND P1, PT, R5, 0xf9, PT ;  /* 0x000000f90500780c */ /* 0x000fe20003f24270 */
[--C-:B------:R-:W-:Y:S01]  /*b320*/  IMAD.X R29, R4, 0x1, R31.reuse, P5 ;  /* 0x00000001041d7824 */ /* 0x100fe200028e061f */
[----:B------:R-:W-:Y:S01]  /*b330*/  ISETP.GT.AND P2, PT, R166, 0x8, P2 ;  /* 0x00000008a600780c */ /* 0x000fe20001744270 */
[----:B------:R-:W-:Y:S01]  /*b340*/  IMAD.X R35, R22, 0x1, R31, P4 ;  /* 0x0000000116237824 */ /* 0x000fe200020e061f */
[----:B------:R-:W-:-:S02]  /*b350*/  ISETP.GT.AND P6, PT, R166, RZ, P0 ;  /* 0x000000ffa600720c */ /* 0x000fc400007c4270 */
[-C--:B-1----:R-:W-:Y:S02]  /*b360*/  IADD3 R30, P5, R6, R32.reuse, RZ ;  /* 0x00000020061e7210 */ /* 0x082fe40007fbe0ff */
[C---:B------:R-:W-:Y:S02]  /*b370*/  ISETP.GT.AND P4, PT, R166.reuse, RZ, P1 ;  /* 0x000000ffa600720c */ /* 0x040fe40000f84270 */
[----:B------:R-:W-:Y:S01]  /*b380*/  ISETP.GT.AND P0, PT, R166, 0x8, P0 ;  /* 0x00000008a600780c */ /* 0x000fe20000704270 */
[--C-:B------:R-:W-:Y:S01]  /*b390*/  IMAD.X R31, R4, 0x1, R33.reuse, P5 ;  /* 0x00000001041f7824 */ /* 0x100fe200028e0621 */
[----:B------:R-:W-:Y:S01]  /*b3a0*/  ISETP.GT.AND P1, PT, R166, 0x8, P1 ;  /* 0x00000008a600780c */ /* 0x000fe20000f24270 */
[-C--:B0-----:R-:W-:Y:S01]  /*b3b0*/  FMUL R23, R150, R11.reuse ;  /* 0x0000000b96177220 */ /* 0x081fe20000400000 */
[----:B------:R-:W-:Y:S01]  /*b3c0*/  IADD3 R4, P5, R21, R32, RZ ;  /* 0x0000002015047210 */ /* 0x000fe20007fbe0ff */
[----:B------:R-:W-:Y:S01]  /*b3d0*/  FMUL R21, R148, R11 ;  /* 0x0000000b94157220 */ /* 0x000fe20000400000 */
[----:B------:R0:W-:Y:S03]  /*b3e0*/  @P2 STG.E desc[UR16][R24.64], R147 ;  /* 0x0000009318002986 */ /* 0x0001e6000c101910 */
[----:B------:R-:W-:Y:S01]  /*b3f0*/  IMAD.X R5, R22, 0x1, R33, P5 ;  /* 0x0000000116057824 */ /* 0x000fe200028e0621 */
[----:B------:R0:W-:Y:S04]  /*b400*/  @P6 STG.E desc[UR16][R28.64], R21 ;  /* 0x000000151c006986 */ /* 0x0001e8000c101910 */
[----:B------:R0:W-:Y:S04]  /*b410*/  @P4 STG.E desc[UR16][R30.64], R149 ;  /* 0x000000951e004986 */ /* 0x0001e8000c101910 */
[----:B------:R0:W-:Y:S04]  /*b420*/  @P0 STG.E desc[UR16][R34.64], R23 ;  /* 0x0000001722000986 */ /* 0x0001e8000c101910 */
[----:B------:R0:W-:Y:S02]  /*b430*/  @P1 STG.E desc[UR16][R4.64], R151 ;  /* 0x0000009704001986 */ /* 0x0001e4000c101910 */
.L_x_281:
[----:B------:R-:W-:Y:S05]  /*b440*/  BSYNC B0 ;  /* 0x0000000000007941 */ /* 0x000fea0003800000 */
.L_x_29:
[C---:B------:R-:W-:Y:S01]  /*b450*/  LEA R2, P0, R8.reuse, R2, 0x1 ;  /* 0x0000000208027211 */ /* 0x040fe200078008ff */
[----:B------:R-:W-:Y:S01]  /*b460*/  ULDC.64 UR8, c[0x0][0x750] ;  /* 0x0001d40000087ab9 */ /* 0x000fe20000000a00 */
[----:B0-----:R-:W-:Y:S01]  /*b470*/  IMAD.U32 R4, RZ, RZ, UR13 ;  /* 0x0000000dff047e24 */ /* 0x001fe2000f8e00ff */
[----:B------:R-:W-:Y:S01]  /*b480*/  PRMT R21, RZ, 0x7610, R21 ;  /* 0x00007610ff157816 */ /* 0x000fe20000000015 */
[----:B------:R-:W-:Y:S01]  /*b490*/  IMAD.MOV.U32 R6, RZ, RZ, -0x1 ;  /* 0xffffffffff067424 */ /* 0x000fe200078e00ff */
[----:B------:R-:W-:Y:S01]  /*b4a0*/  LEA.HI.X R3, R8, R3, R0, 0x1, P0 ;  /* 0x0000000308037211 */ /* 0x000fe200000f0c00 */
[----:B------:R0:W-:Y:S01]  /*b4b0*/  SYNCS.ARRIVE.TRANS64.A1T0 RZ, [R4+UR20], RZ ;  /* 0x000000ff04ff79a7 */ /* 0x0001e20008100014 */
[----:B------:R-:W-:Y:S01]  /*b4c0*/  ISETP.GE.U32.AND P0, PT, R2, UR8, PT ;  /* 0x0000000802007c0c */ /* 0x000fe2000bf06070 */
[----:B------:R-:W-:-:S03]  /*b4d0*/  IMAD.MOV.U32 R5, RZ, RZ, -0x1 ;  /* 0xffffffffff057424 */ /* 0x000fc600078e00ff */
[----:B------:R-:W-:Y:S01]  /*b4e0*/  ISETP.GE.U32.AND.EX P0, PT, R3, UR9, PT, P0 ;  /* 0x0000000903007c0c */ /* 0x000fe2000bf06100 */
[----:B0-----:R-:W-:-:S12]  /*b4f0*/  IMAD.MOV.U32 R4, RZ, RZ, -0x1 ;  /* 0xffffffffff047424 */ /* 0x001fd800078e00ff */
[----:B------:R-:W-:Y:S05]  /*b500*/  @P0 BRA `(.L_x_282) ;  /* 0x0000000400600947 */ /* 0x000fea0003800000 */
[----:B------:R-:W0:Y:S01]  /*b510*/  S2R R32, SR_CTAID.X ;  /* 0x0000000000207919 */ /* 0x000e220000002500 */
[----:B------:R-:W1:Y:S01]  /*b520*/  LDC.64 R26, c[0x0][0x728] ;  /* 0x0001ca00ff1a7b82 */ /* 0x000e620000000a00 */
[----:B------:R-:W-:Y:S01]  /*b530*/  ULDC UR8, c[0x0][0x150] ;  /* 0x0000540000087ab9 */ /* 0x000fe20000000800 */
[----:B------:R-:W-:Y:S01]  /*b540*/  IMAD.MOV.U32 R24, RZ, RZ, R2 ;  /* 0x000000ffff187224 */ /* 0x000fe200078e0002 */
[----:B------:R-:W0:Y:S01]  /*b550*/  S2R R34, SR_CTAID.Y ;  /* 0x0000000000227919 */ /* 0x000e220000002600 */
[----:B------:R-:W-:-:S04]  /*b560*/  IMAD.MOV.U32 R25, RZ, RZ, R3 ;  /* 0x000000ffff197224 */ /* 0x000fc800078e0003 */
[----:B------:R-:W2:Y:S08]  /*b570*/  LDC R35, c[0x0][0x144] ;  /* 0x00005100ff237b82 */ /* 0x000eb00000000800 */
[----:B------:R-:W2:Y:S08]  /*b580*/  LDC R6, c[0x0][0x730] ;  /* 0x0001cc00ff067b82 */ /* 0x000eb00000000800 */
[----:B------:R-:W2:Y:S01]  /*b590*/  LDC.64 R30, c[0x0][0x720] ;  /* 0x0001c800ff1e7b82 */ /* 0x000ea20000000a00 */
[----:B-1----:R-:W-:-:S04]  /*b5a0*/  ISETP.NE.U32.AND P0, PT, R26, RZ, PT ;  /* 0x000000ff1a00720c */ /* 0x002fc80003f05070 */
[----:B------:R-:W-:Y:S02]  /*b5b0*/  ISETP.NE.AND.EX P0, PT, R27, RZ, PT, P0 ;  /* 0x000000ff1b00720c */ /* 0x000fe40003f05300 */
[----:B0-----:R-:W-:-:S05]  /*b5c0*/  I2FP.F32.U32 R4, R32 ;  /* 0x0000002000047245 */ /* 0x001fca0000201000 */
[----:B------:R-:W-:-:S04]  /*b5d0*/  FMUL R4, R4, UR8 ;  /* 0x0000000804047c20 */ /* 0x000fc80008400000 */
[----:B------:R0:W1:Y:S02]  /*b5e0*/  F2I.U32.TRUNC.NTZ R33, R4 ;  /* 0x0000000400217305 */ /* 0x000064000020f000 */
[----:B------:R-:W-:Y:S05]  /*b5f0*/  @!P0 BRA `(.L_x_283) ;  /* 0x0000000000288947 */ /* 0x000fea0003800000 */
[----:B------:R-:W3:Y:S02]  /*b600*/  LDC R5, c[0x0][0x734] ;  /* 0x0001cd00ff057b82 */ /* 0x000ee40000000800 */
[----:B---3--:R-:W-:-:S05]  /*b610*/  IADD3 R21, P0, R2, R5, RZ ;  /* 0x0000000502157210 */ /* 0x008fca0007f1e0ff */
[----:B------:R-:W-:-:S04]  /*b620*/  IMAD.X R29, RZ, RZ, R3, P0 ;  /* 0x000000ffff1d7224 */ /* 0x000fc800000e0603 */
[----:B0-----:R-:W-:-:S04]  /*b630*/  IMAD.WIDE.U32 R4, R29, R26, RZ ;  /* 0x0000001a1d047225 */ /* 0x001fc800078e00ff */
[----:B------:R-:W-:-:S04]  /*b640*/  IMAD.WIDE.U32 R22, P0, R21, R27, R4 ;  /* 0x0000001b15167225 */ /* 0x000fc80007800004 */
[----:B------:R-:W-:-:S04]  /*b650*/  IMAD.WIDE.U32 R4, R21, R26, RZ ;  /* 0x0000001a15047225 */ /* 0x000fc800078e00ff */
[----:B------:R-:W-:Y:S01]  /*b660*/  IMAD.X R25, RZ, RZ, RZ, P0 ;  /* 0x000000ffff197224 */ /* 0x000fe200000e06ff */
[----:B------:R-:W-:Y:S01]  /*b670*/  IADD3 RZ, P0, R5, R22, RZ ;  /* 0x0000001605ff7210 */ /* 0x000fe20007f1e0ff */
[----:B------:R-:W-:-:S04]  /*b680*/  IMAD.MOV.U32 R24, RZ, RZ, R23 ;  /* 0x000000ffff187224 */ /* 0x000fc800078e0017 */
[----:B------:R-:W-:-:S08]  /*b690*/  IMAD.WIDE.U32.X R24, R29, R27, R24, P0 ;  /* 0x0000001b1d187225 */ /* 0x000fd000000e0418 */
.L_x_283:
[----:B------:R-:W3:Y:S01]  /*b6a0*/  LDC.64 R38, c[0x0][0x740] ;  /* 0x0001d000ff267b82 */ /* 0x000ee20000000a00 */
[-C--:B--2---:R-:W-:Y:S01]  /*b6b0*/  SHF.R.U64 R28, R24, R6.reuse, R25 ;  /* 0x00000006181c7219 */ /* 0x084fe20000001219 */
[----:B-1----:R-:W-:Y:S01]  /*b6c0*/  IMAD.MOV R33, RZ, RZ, -R33 ;  /* 0x000000ffff217224 */ /* 0x002fe200078e0a21 */
[----:B0-----:R-:W-:Y:S01]  /*b6d0*/  SHF.R.U32.HI R4, RZ, R6, R25 ;  /* 0x00000006ff047219 */ /* 0x001fe20000011619 */
[----:B------:R-:W-:Y:S01]  /*b6e0*/  ULDC UR8, c[0x0][0x154] ;  /* 0x0000550000087ab9 */ /* 0x000fe20000000800 */
[----:B------:R-:W-:Y:S01]  /*b6f0*/  IADD3 R21, P0, RZ, -R28, RZ ;  /* 0x8000001cff157210 */ /* 0x000fe20007f1e0ff */
[----:B------:R-:W-:Y:S02]  /*b700*/  IMAD R33, R35, R33, R32 ;  /* 0x0000002123217224 */ /* 0x000fe400078e0220 */
[----:B------:R-:W0:Y:S01]  /*b710*/  LDC R22, c[0x0][0x718] ;  /* 0x0001c600ff167b82 */ /* 0x000e220000000800 */
[----:B------:R-:W-:Y:S02]  /*b720*/  IMAD.MOV.U32 R23, RZ, RZ, -0x1 ;  /* 0xffffffffff177424 */ /* 0x000fe400078e00ff */
[----:B------:R-:W-:-:S02]  /*b730*/  IMAD.X R5, RZ, RZ, ~R4, P0 ;  /* 0x000000ffff057224 */ /* 0x000fc400000e0e04 */
[----:B------:R-:W-:Y:S02]  /*b740*/  IMAD.MOV.U32 R25, RZ, RZ, 0x1 ;  /* 0x00000001ff197424 */ /* 0x000fe400078e00ff */
[-C--:B------:R-:W-:Y:S01]  /*b750*/  IMAD R6, R5, R30.reuse, RZ ;  /* 0x0000001e05067224 */ /* 0x080fe200078e02ff */
[----:B------:R-:W1:Y:S01]  /*b760*/  LDC R24, c[0x0][0x708] ;  /* 0x0001c200ff187b82 */ /* 0x000e620000000800 */
[----:B------:R-:W-:-:S04]  /*b770*/  IMAD.WIDE.U32 R4, R21, R30, R2 ;  /* 0x0000001e15047225 */ /* 0x000fc800078e0002 */
[----:B------:R-:W-:Y:S01]  /*b780*/  IMAD R21, R21, R31, R6 ;  /* 0x0000001f15157224 */ /* 0x000fe200078e0206 */
[----:B------:R-:W-:Y:S02]  /*b790*/  I2FP.F32.U32 R6, R34 ;  /* 0x0000002200067245 */ /* 0x000fe40000201000 */
[----:B------:R-:W2:Y:S01]  /*b7a0*/  LDC R36, c[0x0][0x758] ;  /* 0x0001d600ff247b82 */ /* 0x000ea20000000800 */
[----:B------:R-:W-:Y:S01]  /*b7b0*/  IMAD.IADD R5, R5, 0x1, R21 ;  /* 0x0000000105057824 */ /* 0x000fe200078e0215 */
[----:B---3--:R-:W-:Y:S01]  /*b7c0*/  ISETP.NE.U32.AND P0, PT, R38, RZ, PT ;  /* 0x000000ff2600720c */ /* 0x008fe20003f05070 */
[----:B------:R-:W-:-:S03]  /*b7d0*/  FMUL R21, R6, UR8 ;  /* 0x0000000806157c20 */ /* 0x000fc60008400000 */
[----:B------:R-:W-:Y:S01]  /*b7e0*/  ISETP.NE.AND.EX P0, PT, R39, RZ, PT, P0 ;  /* 0x000000ff2700720c */ /* 0x000fe20003f05300 */
[----:B------:R3:W2:Y:S01]  /*b7f0*/  F2I.U32.TRUNC.NTZ R29, R21 ;  /* 0x00000015001d7305 */ /* 0x0006a2000020f000 */
[----:B------:R-:W3:Y:S01]  /*b800*/  LDC R31, c[0x0][0x148] ;  /* 0x00005200ff1f7b82 */ /* 0x000ee20000000800 */
[-CC-:B0-----:R-:W-:Y:S02]  /*b810*/  SHF.R.U64 R26, R4, R22.reuse, R5.reuse ;  /* 0x00000016041a7219 */ /* 0x181fe40000001205 */
[----:B------:R-:W-:-:S05]  /*b820*/  SHF.R.U32.HI R5, RZ, R22, R5 ;  /* 0x00000016ff057219 */ /* 0x000fca0000011605 */
[----:B------:R-:W0:Y:S01]  /*b830*/  LDC R32, c[0x0][0x700] ;  /* 0x0001c000ff207b82 */ /* 0x000e220000000800 */
[-CC-:B-1----:R-:W-:Y:S02]  /*b840*/  SHF.R.U64 R6, R26, R24.reuse, R5.reuse ;  /* 0x000000181a067219 */ /* 0x182fe40000001205 */
[----:B------:R-:W-:-:S05]  /*b850*/  SHF.R.U32.HI R5, RZ, R24, R5 ;  /* 0x00000018ff057219 */ /* 0x000fca0000011605 */
[----:B------:R-:W1:Y:S01]  /*b860*/  LDC R37, c[0x0][0x748] ;  /* 0x0001d200ff257b82 */ /* 0x000e620000000800 */
[-CC-:B--2---:R-:W-:Y:S02]  /*b870*/  SHF.R.U64 R30, R6, R36.reuse, R5.reuse ;  /* 0x00000024061e7219 */ /* 0x184fe40000001205 */
[-C--:B------:R-:W-:Y:S02]  /*b880*/  SHF.L.U32 R23, R23, R36.reuse, RZ ;  /* 0x0000002417177219 */ /* 0x080fe400000006ff */
[-C--:B------:R-:W-:Y:S01]  /*b890*/  SHF.R.U32.HI R5, RZ, R36.reuse, R5 ;  /* 0x00000024ff057219 */ /* 0x080fe20000011605 */
[----:B------:R-:W-:Y:S01]  /*b8a0*/  IMAD.MOV.U32 R4, RZ, RZ, R30 ;  /* 0x000000ffff047224 */ /* 0x000fe200078e001e */
[----:B------:R-:W-:Y:S01]  /*b8b0*/  SHF.L.U32 R36, R25, R36, RZ ;  /* 0x0000002419247219 */ /* 0x000fe200000006ff */
[----:B------:R-:W2:Y:S01]  /*b8c0*/  LDC R40, c[0x0][0x738] ;  /* 0x0001ce00ff287b82 */ /* 0x000ea20000000800 */
[----:B------:R-:W-:-:S07]  /*b8d0*/  LOP3.LUT R35, RZ, R23, RZ, 0x33, !PT ;  /* 0x00000017ff237212 */ /* 0x000fce00078e33ff */
[----:B------:R-:W0:Y:S01]  /*b8e0*/  LDC R41, c[0x0][0x710] ;  /* 0x0001c400ff297b82 */ /* 0x000e220000000800 */
[----:B------:R-:W-:Y:S05]  /*b8f0*/  @!P0 BRA `(.L_x_284) ;  /* 0x0000000000288947 */ /* 0x000fea0003800000 */
[----:B---3--:R-:W3:Y:S02]  /*b900*/  LDC R21, c[0x0][0x74c] ;  /* 0x0001d300ff157b82 */ /* 0x008ee40000000800 */
        /* <DEDUP_REMOVED lines=9> */
.L_x_284:
[----:B-1----:R-:W-:Y:S01]  /*b9a0*/  SHF.R.U64 R4, R4, R37, R5 ;  /* 0x0000002504047219 */ /* 0x002fe20000001205 */
[----:B0-----:R-:W-:Y:S01]  /*b9b0*/  VIADD R23, R32, 0xffffffff ;  /* 0xffffffff20177836 */ /* 0x001fe20000000000 */
[----:B---3--:R-:W-:Y:S01]  /*b9c0*/  LOP3.LUT R21, R6, R35, RZ, 0xc0, !PT ;  /* 0x0000002306157212 */ /* 0x008fe200078ec0ff */
[----:B------:R-:W-:Y:S02]  /*b9d0*/  IMAD.MOV R29, RZ, RZ, -R29 ;  /* 0x000000ffff1d7224 */ /* 0x000fe400078e0a1d */
[----:B------:R-:W-:Y:S01]  /*b9e0*/  IMAD.MOV R5, RZ, RZ, -R4 ;  /* 0x000000ffff057224 */ /* 0x000fe200078e0a04 */
[----:B------:R-:W-:Y:S01]  /*b9f0*/  LOP3.LUT R23, R26, R23, RZ, 0xc0, !PT ;  /* 0x000000171a177212 */ /* 0x000fe200078ec0ff */
[----:B------:R-:W-:Y:S02]  /*ba00*/  IMAD R6, R36, R4, R21 ;  /* 0x0000000424067224 */ /* 0x000fe400078e0215 */
[----:B------:R-:W-:Y:S02]  /*ba10*/  @P3 IMAD R33, R31, R29, R34 ;  /* 0x0000001d1f213224 */ /* 0x000fe400078e0222 */
[----:B--2---:R-:W-:-:S02]  /*ba20*/  IMAD R4, R5, R40, R30 ;  /* 0x0000002805047224 */ /* 0x004fc400078e021e */
[----:B------:R-:W-:Y:S02]  /*ba30*/  IMAD R6, R6, R41, R33 ;  /* 0x0000002906067224 */ /* 0x000fe400078e0221 */
[----:B------:R-:W-:Y:S02]  /*ba40*/  IMAD R23, R4, R32, R23 ;  /* 0x0000002004177224 */ /* 0x000fe400078e0217 */
[----:B------:R-:W-:Y:S02]  /*ba50*/  IMAD.MOV.U32 R21, RZ, RZ, 0x1 ;  /* 0x00000001ff157424 */ /* 0x000fe400078e00ff */
[----:B------:R-:W-:Y:S01]  /*ba60*/  IMAD.MOV.U32 R4, RZ, RZ, R28 ;  /* 0x000000ffff047224 */ /* 0x000fe200078e001c */
[----:B------:R-:W-:Y:S02]  /*ba70*/  SEL R5, R23, R6, !P3 ;  /* 0x0000000617057207 */ /* 0x000fe40005800000 */
[----:B------:R-:W-:-:S07]  /*ba80*/  SEL R6, R6, R23, !P3 ;  /* 0x0000001706067207 */ /* 0x000fce0005800000 */
.L_x_282:
[----:B------:R-:W-:Y:S02]  /*ba90*/  LOP3.LUT P0, RZ, R21, 0xff, RZ, 0xc0, !PT ;  /* 0x000000ff15ff7812 */ /* 0x000fe4000780c0ff */
[----:B------:R-:W-:-:S11]  /*baa0*/  LOP3.LUT R165, R165, 0x1, RZ, 0x3c, !PT ;  /* 0x00000001a5a57812 */ /* 0x000fd600078e3cff */
[----:B------:R-:W-:Y:S05]  /*bab0*/  @P0 BRA `(.L_x_285) ;  /* 0xffffff5800f00947 */ /* 0x000fea000383ffff */
[----:B------:R-:W-:Y:S05]  /*bac0*/  EXIT ;  /* 0x000000000000794d */ /* 0x000fea0003800000 */
.L_x_17:
[----:B------:R-:W-:-:S08]  /*bad0*/  ISETP.NE.AND P0, PT, R19, RZ, PT ;  /* 0x000000ff1300720c */ /* 0x000fd00003f05270 */
[----:B--23-5:R-:W0:-:S00]  /*bae0*/  USETMAXREG.DEALLOC.CTAPOOL 0x28 ;  /* 0x00000028000079c8 */ /* 0x02ce0000080e0500 */
[----:B------:R-:W-:Y:S05]  /*baf0*/  @P0 EXIT ;  /* 0x000000000000094d */ /* 0x000fea0003800000 */
[----:B0-----:R-:W-:Y:S01]  /*bb00*/  LOP3.LUT P0, RZ, R20, 0xff, RZ, 0xc0, !PT ;  /* 0x000000ff14ff7812 */ /* 0x001fe2000780c0ff */
[----:B------:R-:W-:Y:S02]  /*bb10*/  IMAD.MOV.U32 R12, RZ, RZ, 0x1 ;  /* 0x00000001ff0c7424 */ /* 0x000fe400078e00ff */
[----:B------:R-:W-:-:S10]  /*bb20*/  IMAD.MOV.U32 R13, RZ, RZ, RZ ;  /* 0x000000ffff0d7224 */ /* 0x000fd400078e00ff */
[----:B------:R-:W-:Y:S05]  /*bb30*/  @!P0 BRA `(.L_x_286) ;  /* 0x0000000c007c8947 */ /* 0x000fea0003800000 */
[----:B------:R-:W0:Y:S01]  /*bb40*/  S2R R17, SR_CgaCtaId ;  /* 0x0000000000117919 */ /* 0x000e220000008800 */
[----:B------:R-:W-:Y:S01]  /*bb50*/  LOP3.LUT P0, RZ, R14, 0x1f, RZ, 0xc0, !PT ;  /* 0x0000001f0eff7812 */ /* 0x000fe2000780c0ff */
[----:B------:R-:W-:Y:S01]  /*bb60*/  ULDC UR5, c[0x0][0x758] ;  /* 0x0001d60000057ab9 */ /* 0x000fe20000000800 */
[----:B------:R-:W-:Y:S01]  /*bb70*/  UMOV UR7, 0xffffffff ;  /* 0xffffffff00077882 */ /* 0x000fe20000000000 */
[----:B------:R-:W-:Y:S01]  /*bb80*/  BSSY B0, `(.L_x_286) ;  /* 0x00000da000007945 */ /* 0x000fe20003800000 */
[C---:B------:R-:W-:Y:S01]  /*bb90*/  ISETP.NE.AND P2, PT, R15.reuse, RZ, PT ;  /* 0x000000ff0f00720c */ /* 0x040fe20003f45270 */
[----:B------:R-:W-:Y:S01]  /*bba0*/  USHF.L.U32 UR7, UR7, UR5, URZ ;  /* 0x0000000507077299 */ /* 0x000fe2000800063f */
[----:B------:R-:W-:Y:S01]  /*bbb0*/  ISETP.NE.OR P0, PT, R15, RZ, !P0 ;  /* 0x000000ff0f00720c */ /* 0x000fe20004705670 */
[----:B------:R-:W-:Y:S01]  /*bbc0*/  IMAD.MOV.U32 R15, RZ, RZ, 0x1 ;  /* 0x00000001ff0f7424 */ /* 0x000fe200078e00ff */
[----:B------:R-:W-:Y:S01]  /*bbd0*/  LOP3.LUT R14, R7, 0x2, RZ, 0xfc, !PT ;  /* 0x00000002070e7812 */ /* 0x000fe200078efcff */
[----:B------:R-:W-:Y:S01]  /*bbe0*/  IMAD.MOV.U32 R12, RZ, RZ, 0x1 ;  /* 0x00000001ff0c7424 */ /* 0x000fe200078e00ff */
[----:B------:R-:W-:Y:S01]  /*bbf0*/  ULDC UR4, c[0x0][0x700] ;  /* 0x0001c00000047ab9 */ /* 0x000fe20000000800 */
[----:B------:R-:W-:Y:S01]  /*bc00*/  IMAD.MOV.U32 R13, RZ, RZ, RZ ;  /* 0x000000ffff0d7224 */ /* 0x000fe200078e00ff */
[----:B------:R-:W-:Y:S01]  /*bc10*/  UMOV UR8, 0x1 ;  /* 0x0000000100087882 */ /* 0x000fe20000000000 */
[----:B------:R-:W-:-:S02]  /*bc20*/  UIADD3 UR21, UR6, 0x1, URZ ;  /* 0x0000000106157890 */ /* 0x000fc4000fffe03f */
[----:B------:R-:W-:Y:S02]  /*bc30*/  UIADD3 UR4, UR4, -0x1, URZ ;  /* 0xffffffff04047890 */ /* 0x000fe4000fffe03f */
[----:B------:R-:W-:Y:S02]  /*bc40*/  USHF.L.U32 UR5, UR8, UR5, URZ ;  /* 0x0000000508057299 */ /* 0x000fe4000800063f */
[----:B------:R-:W-:Y:S01]  /*bc50*/  ULOP3.LUT UR7, URZ, UR7, URZ, 0x33, !UPT ;  /* 0x000000073f077292 */ /* 0x000fe2000f8e333f */
[----:B------:R-:W-:Y:S01]  /*bc60*/  ULDC.64 UR40, c[0x0][0x198] ;  /* 0x0000660000287ab9 */ /* 0x000fe20000000a00 */
[C---:B0-----:R-:W-:Y:S02]  /*bc70*/  IMAD.SHL.U32 R16, R17.reuse, 0x80, RZ ;  /* 0x0000008011107824 */ /* 0x041fe400078e00ff */
[----:B------:R-:W-:-:S03]  /*bc80*/  IMAD.SHL.U32 R17, R17, 0x2000, RZ ;  /* 0x0000200011117824 */ /* 0x000fc600078e00ff */
[----:B------:R-:W-:Y:S02]  /*bc90*/  LOP3.LUT R16, R16, 0x80, RZ, 0xc0, !PT ;  /* 0x0000008010107812 */ /* 0x000fe400078ec0ff */
[----:B------:R-:W-:-:S07]  /*bca0*/  LOP3.LUT R17, R17, 0x2000, RZ, 0xc0, !PT ;  /* 0x0000200011117812 */ /* 0x000fce00078ec0ff */
.L_x_298:
[----:B------:R-:W-:-:S03]  /*bcb0*/  UMOV UR8, 0xffffffff ;  /* 0xffffffff00087882 */ /* 0x000fc60000000000 */
[----:B------:R-:W-:Y:S05]  /*bcc0*/  BRA.DIV UR8, `(.L_x_287) ;  /* 0x0000000e08fc7947 */ /* 0x000fea000b800000 */
[----:B------:R-:W-:-:S13]  /*bcd0*/  ELECT P1, URZ, PT ;  /* 0x00000000003f782f */ /* 0x000fda0003820000 */
.L_x_310:
[----:B------:R-:W0:Y:S01]  /*bce0*/  LDC R10, c[0x0][0x604] ;  /* 0x00018100ff0a7b82 */ /* 0x000e220000000800 */
[----:B------:R-:W-:Y:S01]  /*bcf0*/  BSSY B1, `(.L_x_288) ;  /* 0x000004e000017945 */ /* 0x000fe20003800000 */
[----:B0-----:R-:W-:-:S13]  /*bd00*/  ISETP.LT.OR P1, PT, R10, 0x1, !P1 ;  /* 0x000000010a00780c */ /* 0x001fda0004f21670 */
[----:B------:R-:W-:Y:S05]  /*bd10*/  @P1 BRA `(.L_x_289) ;  /* 0x00000004002c1947 */ /* 0x000fea0003800000 */
[----:B------:R-:W-:Y:S02]  /*bd20*/  IMAD R19, R5, 0x100, R16 ;  /* 0x0000010005137824 */ /* 0x000fe400078e0210 */
[----:B------:R-:W-:Y:S02]  /*bd30*/  IMAD.SHL.U32 R26, R6, 0x40, RZ ;  /* 0x00000040061a7824 */ /* 0x000fe400078e00ff */
[----:B------:R-:W-:Y:S02]  /*bd40*/  IMAD.MOV.U32 R22, RZ, RZ, RZ ;  /* 0x000000ffff167224 */ /* 0x000fe400078e00ff */
[----:B------:R-:W-:Y:S02]  /*bd50*/  IMAD.MOV.U32 R23, RZ, RZ, 0x40 ;  /* 0x00000040ff177424 */ /* 0x000fe400078e00ff */
[----:B------:R-:W-:Y:S02]  /*bd60*/  IMAD.U32 R24, RZ, RZ, UR21 ;  /* 0x00000015ff187e24 */ /* 0x000fe4000f8e00ff */
[----:B------:R-:W-:-:S02]  /*bd70*/  IMAD.MOV.U32 R5, RZ, RZ, R12 ;  /* 0x000000ffff057224 */ /* 0x000fc400078e000c */
[----:B------:R-:W-:Y:S02]  /*bd80*/  IMAD.MOV.U32 R10, RZ, RZ, R13 ;  /* 0x000000ffff0a7224 */ /* 0x000fe400078e000d */
[----:B------:R-:W-:-:S07]  /*bd90*/  IMAD.MOV.U32 R25, RZ, RZ, RZ ;  /* 0x000000ffff197224 */ /* 0x000fce00078e00ff */
.L_x_293:
[----:B------:R-:W0:Y:S01]  /*bda0*/  S2R R18, SR_CgaCtaId ;  /* 0x0000000000127919 */ /* 0x000e220000008800 */
[----:B------:R-:W-:-:S04]  /*bdb0*/  MOV R11, 0x400 ;  /* 0x00000400000b7802 */ /* 0x000fc80000000f00 */
[----:B0-----:R-:W-:Y:S02]  /*bdc0*/  LEA R21, R18, R11, 0x18 ;  /* 0x0000000b12157211 */ /* 0x001fe400078ec0ff */
[----:B------:R-:W-:Y:S01]  /*bdd0*/  SHF.L.U32 R11, R5, 0x1f, RZ ;  /* 0x0000001f050b7819 */ /* 0x000fe200000006ff */
[----:B------:R-:W0:Y:S02]  /*bde0*/  @!P2 LDC R18, c[0x0][0x640] ;  /* 0x00019000ff12ab82 */ /* 0x000e240000000800 */
[----:B------:R-:W-:-:S04]  /*bdf0*/  IMAD R20, R10, 0x8, R21 ;  /* 0x000000080a147824 */ /* 0x000fc800078e0215 */
[----:B------:R-:W1:Y:S02]  /*be00*/  SYNCS.PHASECHK.TRANS64.TRYWAIT P1, [R20+URZ+0x18], R11 ;  /* 0x0000180b140075a7 */ /* 0x000e64000802017f */
[----:B-1----:R-:W-:Y:S05]  /*be10*/  @!P1 BRA `(.L_x_290) ;  /* 0x0000000c00c89947 */ /* 0x002fea0003800000 */
.L_x_311:
[----:B-1----:R-:W-:Y:S01]  /*be20*/  PRMT R11, R14, 0x9910, RZ ;  /* 0x000099100e0b7816 */ /* 0x002fe200000000ff */
[----:B0-----:R0:W-:Y:S03]  /*be30*/  @!P2 SYNCS.ARRIVE.TRANS64 RZ, [R20+URZ], R18 ;  /* 0x0000001214ffa9a7 */ /* 0x0011e6000800003f */
[----:B------:R-:W-:-:S13]  /*be40*/  ISETP.NE.AND P1, PT, R11, 0x2, PT ;  /* 0x000000020b00780c */ /* 0x000fda0003f25270 */
[----:B0-----:R-:W-:Y:S05]  /*be50*/  @P1 BRA `(.L_x_291) ;  /* 0x0000000000041947 */ /* 0x001fea0003800000 */
[----:B------:R-:W-:Y:S01]  /*be60*/  BPT.TRAP 0x1 ;  /* 0x000000040000795c */ /* 0x000fe20000300000 */
.L_x_291:
[----:B------:R-:W-:Y:S05]  /*be70*/  @P0 BRA `(.L_x_292) ;  /* 0x0000000000040947 */ /* 0x000fea0003800000 */
[----:B------:R-:W-:Y:S01]  /*be80*/  BPT.TRAP 0x1 ;  /* 0x000000040000795c */ /* 0x000fe20000300000 */
.L_x_292:
[C---:B------:R-:W-:Y:S01]  /*be90*/  IMAD R11, R10.reuse, 0x8000, R17 ;  /* 0x000080000a0b7824 */ /* 0x040fe200078e0211 */
[----:B------:R-:W-:Y:S01]  /*bea0*/  R2UR UR18, R23 ;  /* 0x00000000171272ca */ /* 0x000fe200000e0000 */
[--C-:B------:R-:W-:Y:S01]  /*beb0*/  IMAD R18, R10, 0x2000, R21.reuse ;  /* 0x000020000a127824 */ /* 0x100fe200078e0215 */
[----:B------:R-:W-:Y:S01]  /*bec0*/  R2UR UR33, R20 ;  /* 0x00000000142172ca */ /* 0x000fe200000e0000 */
[--C-:B------:R-:W-:Y:S01]  /*bed0*/  IMAD R11, R11, 0x2, R21.reuse ;  /* 0x000000020b0b7824 */ /* 0x100fe200078e0215 */
[----:B------:R-:W-:Y:S01]  /*bee0*/  R2UR UR36, R4 ;  /* 0x00000000042472ca */ /* 0x000fe200000e0000 */
[----:B------:R-:W-:Y:S01]  /*bef0*/  IMAD R21, R10, 0x400, R21 ;  /* 0x000004000a157824 */ /* 0x000fe200078e0215 */
[----:B------:R-:W-:Y:S01]  /*bf00*/  R2UR UR32, R18 ;  /* 0x00000000122072ca */ /* 0x000fe200000e0000 */
[----:B------:R-:W-:Y:S01]  /*bf10*/  VIADD R24, R24, 0xffffffff ;  /* 0xffffffff18187836 */ /* 0x000fe20000000000 */
[----:B------:R-:W-:Y:S01]  /*bf20*/  R2UR UR16, R11 ;  /* 0x000000000b1072ca */ /* 0x000fe200000e0000 */
[----:B------:R-:W-:Y:S01]  /*bf30*/  UIADD3 UR14, UP0, UR40, 0xf0, URZ ;  /* 0x000000f0280e7890 */ /* 0x000fe2000ff1e03f */
[----:B------:R-:W-:Y:S01]  /*bf40*/  R2UR UR8, R21 ;  /* 0x00000000150872ca */ /* 0x000fe200000e0000 */
[----:B------:R-:W-:Y:S01]  /*bf50*/  UIADD3 UR22, UP1, UR40, 0x1f0, URZ ;  /* 0x000001f028167890 */ /* 0x000fe2000ff3e03f */
[----:B------:R-:W-:Y:S01]  /*bf60*/  R2UR UR34, R22 ;  /* 0x00000000162272ca */ /* 0x000fe200000e0000 */
[----:B------:R-:W-:Y:S01]  /*bf70*/  UIADD3 UR30, UP2, UR40, 0x2f0, URZ ;  /* 0x000002f0281e7890 */ /* 0x000fe2000ff5e03f */
[----:B------:R-:W-:Y:S01]  /*bf80*/  R2UR UR35, R26 ;  /* 0x000000001a2372ca */ /* 0x000fe200000e0000 */
[----:B------:R-:W-:Y:S01]  /*bf90*/  UIADD3.X UR15, URZ, UR41, URZ, UP0, !UPT ;  /* 0x000000293f0f7290 */ /* 0x000fe200087fe43f */
[----:B------:R-:W-:Y:S01]  /*bfa0*/  R2UR UR11, R6 ;  /* 0x00000000060b72ca */ /* 0x000fe200000e0000 */
[----:B------:R-:W-:Y:S01]  /*bfb0*/  UIADD3.X UR23, URZ, UR41, URZ, UP1, !UPT ;  /* 0x000000293f177290 */ /* 0x000fe20008ffe43f */
[----:B------:R-:W-:Y:S01]  /*bfc0*/  R2UR UR12, R25 ;  /* 0x00000000190c72ca */ /* 0x000fe200000e0000 */
[----:B------:R-:W-:Y:S01]  /*bfd0*/  UIADD3 UR32, UR32, 0x100, URZ ;  /* 0x0000010020207890 */ /* 0x000fe2000fffe03f */
[----:B------:R-:W-:Y:S01]  /*bfe0*/  R2UR UR27, R19 ;  /* 0x00000000131b72ca */ /* 0x000fe200000e0000 */
[----:B------:R-:W-:Y:S01]  /*bff0*/  UIADD3 UR26, UR18, -0x40, URZ ;  /* 0xffffffc0121a7890 */ /* 0x000fe2000fffe03f */
[----:B------:R-:W-:Y:S01]  /*c000*/  ISETP.GT.AND P4, PT, R24, 0x1, PT ;  /* 0x000000011800780c */ /* 0x000fe20003f84270 */
[----:B------:R-:W-:Y:S01]  /*c010*/  UIADD3 UR8, UR8, 0x36100, URZ ;  /* 0x0003610008087890 */ /* 0x000fe2000fffe03f */
[----:B------:R-:W-:Y:S01]  /*c020*/  VIADD R10, R10, 0x1 ;  /* 0x000000010a0a7836 */ /* 0x000fe20000000000 */
[----:B------:R-:W-:Y:S01]  /*c030*/  UIADD3 UR24, UR16, 0x6100, URZ ;  /* 0x0000610010187890 */ /* 0x000fe2000fffe03f */
[----:B------:R-:W-:Y:S01]  /*c040*/  VIADD R25, R25, 0x1 ;  /* 0x0000000119197836 */ /* 0x000fe20000000000 */
[----:B------:R-:W-:Y:S01]  /*c050*/  UIADD3.X UR31, URZ, UR41, URZ, UP2, !UPT ;  /* 0x000000293f1f7290 */ /* 0x000fe200097fe43f */
[----:B------:R-:W-:Y:S01]  /*c060*/  VIADD R23, R23, 0x80 ;  /* 0x0000008017177836 */ /* 0x000fe20000000000 */
[----:B------:R-:W-:Y:S01]  /*c070*/  UIADD3 UR16, UR16, 0xe100, URZ ;  /* 0x0000e10010107890 */ /* 0x000fe2000fffe03f */
[----:B------:R-:W-:Y:S01]  /*c080*/  ISETP.NE.AND P1, PT, R10, 0x3, PT ;  /* 0x000000030a00780c */ /* 0x000fe20003f25270 */
[----:B------:R-:W-:Y:S01]  /*c090*/  UMOV UR38, 0x0 ;  /* 0x0000000000267882 */ /* 0x000fe20000000000 */
[----:B------:R-:W-:Y:S01]  /*c0a0*/  UMOV UR39, 0x10000000 ;  /* 0x1000000000277882 */ /* 0x000fe20000000000 */
[----:B------:R-:W-:Y:S01]  /*c0b0*/  UMOV UR10, URZ ;  /* 0x0000003f000a7c82 */ /* 0x000fe20008000000 */
[----:B------:R-:W-:Y:S01]  /*c0c0*/  UMOV UR9, UR33 ;  /* 0x0000002100097c82 */ /* 0x000fe20008000000 */
[----:B------:R-:W-:Y:S01]  /*c0d0*/  UMOV UR13, UR36 ;  /* 0x00000024000d7c82 */ /* 0x000fe20008000000 */
[----:B------:R-:W-:Y:S01]  /*c0e0*/  UMOV UR29, 0x30000 ;  /* 0x00030000001d7882 */ /* 0x000fe20000000000 */
[----:B------:R0:W-:Y:S01]  /*c0f0*/  UTMALDG.3D [UR32], [UR14], desc[UR38] ;  /* 0x000026200e0075b4 */ /* 0x0001e20008011000 */
[----:B------:R-:W-:Y:S01]  /*c100*/  UMOV UR25, UR33 ;  /* 0x0000002100197c82 */ /* 0x000fe20008000000 */
[----:B------:R-:W-:Y:S01]  /*c110*/  UMOV UR28, UR36 ;  /* 0x00000024001c7c82 */ /* 0x000fe20008000000 */
[----:B------:R-:W-:Y:S01]  /*c120*/  UMOV UR17, UR33 ;  /* 0x0000002100117c82 */ /* 0x000fe20008000000 */
[----:B------:R-:W-:Y:S01]  /*c130*/  UMOV UR19, UR27 ;  /* 0x0000001b00137c82 */ /* 0x000fe20008000000 */
[----:B------:R-:W-:Y:S01]  /*c140*/  UMOV UR20, UR36 ;  /* 0x0000002400147c82 */ /* 0x000fe20008000000 */
[----:B------:R-:W-:Y:S01]  /*c150*/  SEL R18, RZ, 0x1, P1 ;  /* 0x00000001ff127807 */ /* 0x000fe20000800000 */
[----:B------:R-:W-:Y:S01]  /*c160*/  VIADD R22, R22, 0x40 ;  /* 0x0000004016167836 */ /* 0x000fe20000000000 */
[----:B------:R0:W-:Y:S01]  /*c170*/  UTMALDG.4D [UR8], [UR22], desc[UR38] ;  /* 0x00002608160075b4 */ /* 0x0001e20008019000 */
[----:B------:R-:W-:-:S02]  /*c180*/  SEL R10, R10, RZ, P1 ;  /* 0x000000ff0a0a7207 */ /* 0x000fc40000800000 */
[----:B------:R-:W-:Y:S01]  /*c190*/  LOP3.LUT R5, R5, R18, RZ, 0x3c, !PT ;  /* 0x0000001205057212 */ /* 0x000fe200078e3cff */
[----:B------:R0:W-:Y:S01]  /*c1a0*/  UTMALDG.3D.MULTICAST [UR24], [UR30], UR29, desc[UR38] ;  /* 0x000026181e0073b4 */ /* 0x0001e2000801181d */
[----:B------:R0:W-:Y:S02]  /*c1b0*/  UTMALDG.3D.MULTICAST [UR16], [UR30], UR29, desc[UR38] ;  /* 0x000026101e0073b4 */ /* 0x0001e4000801181d */
[----:B0-----:R-:W-:Y:S05]  /*c1c0*/  @P4 BRA `(.L_x_293) ;  /* 0xfffffff800f44947 */ /* 0x001fea000383ffff */
.L_x_289:
[----:B------:R-:W-:Y:S05]  /*c1d0*/  BSYNC B1 ;  /* 0x0000000000017941 */ /* 0x000fea0003800000 */
.L_x_288:
[----:B------:R-:W-:Y:S01]  /*c1e0*/  LOP3.LUT P5, RZ, R15, 0xff, RZ, 0xc0, !PT ;  /* 0x000000ff0fff7812 */ /* 0x000fe200078ac0ff */
[----:B------:R-:W-:Y:S01]  /*c1f0*/  VIADD R6, R13, UR6 ;  /* 0x000000060d067c36 */ /* 0x000fe20008000000 */
[----:B------:R-:W-:Y:S01]  /*c200*/  ULDC.64 UR8, c[0x0][0x750] ;  /* 0x0001d40000087ab9 */ /* 0x000fe20000000a00 */
[----:B------:R-:W-:Y:S01]  /*c210*/  IMAD.U32 R11, RZ, RZ, UR6 ;  /* 0x00000006ff0b7e24 */ /* 0x000fe2000f8e00ff */
[----:B------:R-:W-:Y:S01]  /*c220*/  UISETP.GE.U32.AND UP0, UPT, UR6, 0x3, UPT ;  /* 0x000000030600788c */ /* 0x000fe2000bf06070 */
[----:B------:R-:W-:Y:S01]  /*c230*/  BSSY B1, `(.L_x_294) ;  /* 0x000006c000017945 */ /* 0x000fe20003800000 */
[----:B------:R-:W-:Y:S02]  /*c240*/  ISETP.GT.U32.AND P1, PT, R6, 0x2, PT ;  /* 0x000000020600780c */ /* 0x000fe40003f24070 */
[----:B------:R-:W-:Y:S02]  /*c250*/  PRMT R15, RZ, 0x7610, R15 ;  /* 0x00007610ff0f7816 */ /* 0x000fe4000000000f */
[----:B------:R-:W-:-:S02]  /*c260*/  ISETP.LT.U32.AND P1, PT, R11, 0x3, P1 ;  /* 0x000000030b00780c */ /* 0x000fc40000f21070 */
[----:B------:R-:W-:Y:S01]  /*c270*/  PLOP3.LUT P4, PT, PT, PT, UP0, 0x80, 0x0 ;  /* 0x000000000000781c */ /* 0x000fe20003f8f008 */
[----:B------:R-:W0:Y:S01]  /*c280*/  @P5 S2R R5, SR_CgaCtaId ;  /* 0x0000000000055919 */ /* 0x000e220000008800 */
[----:B------:R-:W-:-:S04]  /*c290*/  @P5 MOV R4, 0x400 ;  /* 0x0000040000045802 */ /* 0x000fc80000000f00 */
[----:B0-----:R-:W-:Y:S01]  /*c2a0*/  @P5 LEA R10, R5, R4, 0x18 ;  /* 0x00000004050a5211 */ /* 0x001fe200078ec0ff */
[----:B------:R-:W-:-:S03]  /*c2b0*/  IMAD.WIDE.U32 R4, R6, -0x55555555, RZ ;  /* 0xaaaaaaab06047825 */ /* 0x000fc600078e00ff */
[----:B------:R0:W-:Y:S01]  /*c2c0*/  @P5 SYNCS.ARRIVE.TRANS64.A1T0 RZ, [R10+URZ+0x68], RZ ;  /* 0x000068ff0aff59a7 */ /* 0x0001e2000810003f */
[----:B------:R-:W-:Y:S01]  /*c2d0*/  IADD3 R2, P5, R2, R8, RZ ;  /* 0x0000000802027210 */ /* 0x000fe20007fbe0ff */
[----:B------:R-:W-:Y:S01]  /*c2e0*/  IMAD.MOV.U32 R4, RZ, RZ, -0x1 ;  /* 0xffffffffff047424 */ /* 0x000fe200078e00ff */
[----:B------:R-:W-:Y:S02]  /*c2f0*/  SHF.R.U32.HI R11, RZ, 0x1, R5 ;  /* 0x00000001ff0b7819 */ /* 0x000fe40000011605 */
[----:B------:R-:W-:Y:S01]  /*c300*/  SEL R5, RZ, 0x1, !P1 ;  /* 0x00000001ff057807 */ /* 0x000fe20004800000 */
[----:B------:R-:W-:Y:S01]  /*c310*/  IMAD.X R3, R3, 0x1, R0, P5 ;  /* 0x0000000103037824 */ /* 0x000fe200028e0600 */
[----:B------:R-:W-:Y:S01]  /*c320*/  ISETP.GE.U32.AND P1, PT, R2, UR8, PT ;  /* 0x0000000802007c0c */ /* 0x000fe2000bf26070 */
[----:B------:R-:W-:Y:S01]  /*c330*/  IMAD R13, R11, -0x3, R6 ;  /* 0xfffffffd0b0d7824 */ /* 0x000fe200078e0206 */
[----:B------:R-:W-:Y:S01]  /*c340*/  LOP3.LUT R12, R12, R5, RZ, 0x3c, !PT ;  /* 0x000000050c0c7212 */ /* 0x000fe200078e3cff */
[----:B------:R-:W-:Y:S01]  /*c350*/  IMAD.MOV.U32 R6, RZ, RZ, -0x1 ;  /* 0xffffffffff067424 */ /* 0x000fe200078e00ff */
[----:B------:R-:W-:Y:S01]  /*c360*/  ISETP.GE.U32.AND.EX P1, PT, R3, UR9, PT, P1 ;  /* 0x0000000903007c0c */ /* 0x000fe2000bf26110 */
[----:B------:R-:W-:Y:S01]  /*c370*/  IMAD.MOV.U32 R5, RZ, RZ, -0x1 ;  /* 0xffffffffff057424 */ /* 0x000fe200078e00ff */
[----:B------:R-:W-:-:S02]  /*c380*/  @P4 LOP3.LUT R12, R12, 0x1, R11, 0x78, !PT ;  /* 0x000000010c0c4812 */ /* 0x000fc400078e780b */
[----:B0-----:R-:W-:-:S09]  /*c390*/  PRMT R10, RZ, 0x7610, R10 ;  /* 0x00007610ff0a7816 */ /* 0x001fd2000000000a */
[----:B------:R-:W-:Y:S05]  /*c3a0*/  @P1 BRA `(.L_x_295) ;  /* 0x0000000400501947 */ /* 0x000fea0003800000 */
[----:B------:R-:W0:Y:S01]  /*c3b0*/  S2R R6, SR_CTAID.X ;  /* 0x0000000000067919 */ /* 0x000e220000002500 */
[----:B------:R-:W-:Y:S01]  /*c3c0*/  ULDC.64 UR8, c[0x0][0x728] ;  /* 0x0001ca0000087ab9 */ /* 0x000fe20000000a00 */
[----:B------:R-:W-:Y:S01]  /*c3d0*/  ULDC UR11, c[0x0][0x730] ;  /* 0x0001cc00000b7ab9 */ /* 0x000fe20000000800 */
[----:B------:R-:W-:Y:S01]  /*c3e0*/  ISETP.NE.U32.AND P1, PT, RZ, UR8, PT ;  /* 0x00000008ff007c0c */ /* 0x000fe2000bf25070 */
[----:B------:R-:W1:Y:S01]  /*c3f0*/  S2R R19, SR_CTAID.Y ;  /* 0x0000000000137919 */ /* 0x000e620000002600 */
[----:B------:R-:W-:Y:S01]  /*c400*/  ULDC UR12, c[0x0][0x150] ;  /* 0x00005400000c7ab9 */ /* 0x000fe20000000800 */
[----:B------:R-:W-:Y:S01]  /*c410*/  IMAD.MOV.U32 R4, RZ, RZ, R2 ;  /* 0x000000ffff047224 */ /* 0x000fe200078e0002 */
[----:B------:R-:W-:Y:S01]  /*c420*/  ISETP.NE.AND.EX P1, PT, RZ, UR9, PT, P1 ;  /* 0x00000009ff007c0c */ /* 0x000fe2000bf25310 */
[----:B------:R-:W-:Y:S01]  /*c430*/  IMAD.MOV.U32 R5, RZ, RZ, R3 ;  /* 0x000000ffff057224 */ /* 0x000fe200078e0003 */
[----:B0-----:R-:W-:-:S11]  /*c440*/  I2FP.F32.U32 R20, R6 ;  /* 0x0000000600147245 */ /* 0x001fd60000201000 */
[----:B------:R-:W-:Y:S05]  /*c450*/  @!P1 BRA `(.L_x_296) ;  /* 0x0000000000289947 */ /* 0x000fea0003800000 */
[----:B------:R-:W-:Y:S02]  /*c460*/  ULDC UR10, c[0x0][0x734] ;  /* 0x0001cd00000a7ab9 */ /* 0x000fe40000000800 */
[----:B------:R-:W-:-:S05]  /*c470*/  IADD3 R5, P1, R2, UR10, RZ ;  /* 0x0000000a02057c10 */ /* 0x000fca000ff3e0ff */
[----:B------:R-:W-:-:S04]  /*c480*/  IMAD.X R21, RZ, RZ, R3, P1 ;  /* 0x000000ffff157224 */ /* 0x000fc800008e0603 */
[----:B------:R-:W-:-:S04]  /*c490*/  IMAD.WIDE.U32 R10, R21, UR8, RZ ;  /* 0x00000008150a7c25 */ /* 0x000fc8000f8e00ff */
[----:B------:R-:W-:-:S04]  /*c4a0*/  IMAD.WIDE.U32 R10, P1, R5, UR9, R10 ;  /* 0x00000009050a7c25 */ /* 0x000fc8000f82000a */
[----:B------:R-:W-:-:S04]  /*c4b0*/  IMAD.WIDE.U32 R4, R5, UR8, RZ ;  /* 0x0000000805047c25 */ /* 0x000fc8000f8e00ff */
[----:B------:R-:W-:Y:S01]  /*c4c0*/  IMAD.MOV.U32 R4, RZ, RZ, R11 ;  /* 0x000000ffff047224 */ /* 0x000fe200078e000b */
[----:B------:R-:W-:Y:S01]  /*c4d0*/  IADD3 RZ, P4, R5, R10, RZ ;  /* 0x0000000a05ff7210 */ /* 0x000fe20007f9e0ff */
[----:B------:R-:W-:-:S04]  /*c4e0*/  IMAD.X R5, RZ, RZ, RZ, P1 ;  /* 0x000000ffff057224 */ /* 0x000fc800008e06ff */
[----:B------:R-:W-:-:S08]  /*c4f0*/  IMAD.WIDE.U32.X R4, R21, UR9, R4, P4 ;  /* 0x0000000915047c25 */ /* 0x000fd0000a0e0404 */
.L_x_296:
[--C-:B------:R-:W-:Y:S01]  /*c500*/  SHF.R.U64 R18, R4, UR11, R5.reuse ;  /* 0x0000000b04127c19 */ /* 0x100fe20008001205 */
[----:B------:R-:W-:Y:S01]  /*c510*/  FMUL R20, R20, UR12 ;  /* 0x0000000c14147c20 */ /* 0x000fe20008400000 */
[----:B------:R-:W0:Y:S01]  /*c520*/  LDC R21, c[0x0][0x144] ;  /* 0x00005100ff157b82 */ /* 0x000e220000000800 */
[----:B-1----:R-:W-:Y:S01]  /*c530*/  I2FP.F32.U32 R10, R19 ;  /* 0x00000013000a7245 */ /* 0x002fe20000201000 */
[----:B------:R-:W-:Y:S01]  /*c540*/  ULDC UR10, c[0x0][0x154] ;  /* 0x00005500000a7ab9 */ /* 0x000fe20000000800 */
[----:B------:R-:W-:Y:S01]  /*c550*/  SHF.R.U32.HI R4, RZ, UR11, R5 ;  /* 0x0000000bff047c19 */ /* 0x000fe20008011605 */
[----:B------:R-:W-:Y:S01]  /*c560*/  ULDC.64 UR8, c[0x0][0x720] ;  /* 0x0001c80000087ab9 */ /* 0x000fe20000000a00 */
[----:B------:R-:W-:Y:S01]  /*c570*/  IADD3 R5, P1, RZ, -R18, RZ ;  /* 0x80000012ff057210 */ /* 0x000fe20007f3e0ff */
[----:B------:R-:W1:Y:S01]  /*c580*/  F2I.U32.TRUNC.NTZ R20, R20 ;  /* 0x0000001400147305 */ /* 0x000e62000020f000 */
[----:B------:R-:W-:Y:S01]  /*c590*/  FMUL R10, R10, UR10 ;  /* 0x0000000a0a0a7c20 */ /* 0x000fe20008400000 */
[----:B------:R-:W2:Y:S01]  /*c5a0*/  LDC R22, c[0x0][0x148] ;  /* 0x00005200ff167b82 */ /* 0x000ea20000000800 */
[----:B------:R-:W-:Y:S01]  /*c5b0*/  ULDC.64 UR10, c[0x0][0x740] ;  /* 0x0001d000000a7ab9 */ /* 0x000fe20000000a00 */
[----:B------:R-:W-:Y:S01]  /*c5c0*/  IMAD.X R4, RZ, RZ, ~R4, P1 ;  /* 0x000000ffff047224 */ /* 0x000fe200008e0e04 */
[----:B------:R-:W-:-:S03]  /*c5d0*/  ISETP.NE.U32.AND P1, PT, RZ, UR10, PT ;  /* 0x0000000aff007c0c */ /* 0x000fc6000bf25070 */
[----:B------:R-:W-:Y:S01]  /*c5e0*/  IMAD R4, R4, UR8, RZ ;  /* 0x0000000804047c24 */ /* 0x000fe2000f8e02ff */
[----:B------:R-:W3:Y:S01]  /*c5f0*/  F2I.U32.TRUNC.NTZ R10, R10 ;  /* 0x0000000a000a7305 */ /* 0x000ee2000020f000 */
[----:B------:R-:W-:Y:S02]  /*c600*/  ISETP.NE.AND.EX P1, PT, RZ, UR11, PT, P1 ;  /* 0x0000000bff007c0c */ /* 0x000fe4000bf25310 */
[C---:B------:R-:W-:Y:S02]  /*c610*/  IMAD R11, R5.reuse, UR9, R4 ;  /* 0x00000009050b7c24 */ /* 0x040fe4000f8e0204 */
[----:B------:R-:W-:Y:S01]  /*c620*/  IMAD.WIDE.U32 R4, R5, UR8, R2 ;  /* 0x0000000805047c25 */ /* 0x000fe2000f8e0002 */
[----:B------:R-:W-:-:S03]  /*c630*/  ULDC UR8, c[0x0][0x718] ;  /* 0x0001c60000087ab9 */ /* 0x000fc60000000800 */
[----:B-1----:R-:W-:Y:S02]  /*c640*/  IMAD.MOV R20, RZ, RZ, -R20 ;  /* 0x000000ffff147224 */ /* 0x002fe400078e0a14 */
[----:B------:R-:W-:Y:S02]  /*c650*/  IMAD.IADD R5, R5, 0x1, R11 ;  /* 0x0000000105057824 */ /* 0x000fe400078e020b */
[----:B0-----:R-:W-:-:S03]  /*c660*/  IMAD R6, R21, R20, R6 ;  /* 0x0000001415067224 */ /* 0x001fc600078e0206 */
[--C-:B------:R-:W-:Y:S01]  /*c670*/  SHF.R.U64 R20, R4, UR8, R5.reuse ;  /* 0x0000000804147c19 */ /* 0x100fe20008001205 */
[----:B---3--:R-:W-:Y:S01]  /*c680*/  IMAD.MOV R4, RZ, RZ, -R10 ;  /* 0x000000ffff047224 */ /* 0x008fe200078e0a0a */
[----:B------:R-:W-:Y:S01]  /*c690*/  SHF.R.U32.HI R5, RZ, UR8, R5 ;  /* 0x00000008ff057c19 */ /* 0x000fe20008011605 */
[----:B------:R-:W-:Y:S02]  /*c6a0*/  ULDC UR8, c[0x0][0x708] ;  /* 0x0001c20000087ab9 */ /* 0x000fe40000000800 */
[----:B--2---:R-:W-:Y:S01]  /*c6b0*/  @P3 IMAD R6, R22, R4, R19 ;  /* 0x0000000416063224 */ /* 0x004fe200078e0213 */
[--C-:B------:R-:W-:Y:S02]  /*c6c0*/  SHF.R.U64 R22, R20, UR8, R5.reuse ;  /* 0x0000000814167c19 */ /* 0x100fe40008001205 */
[----:B------:R-:W-:Y:S01]  /*c6d0*/  SHF.R.U32.HI R5, RZ, UR8, R5 ;  /* 0x00000008ff057c19 */ /* 0x000fe20008011605 */
[----:B------:R-:W-:-:S03]  /*c6e0*/  ULDC UR8, c[0x0][0x758] ;  /* 0x0001d60000087ab9 */ /* 0x000fc60000000800 */
[--C-:B------:R-:W-:Y:S02]  /*c6f0*/  SHF.R.U64 R19, R22, UR8, R5.reuse ;  /* 0x0000000816137c19 */ /* 0x100fe40008001205 */
[----:B------:R-:W-:-:S03]  /*c700*/  SHF.R.U32.HI R21, RZ, UR8, R5 ;  /* 0x00000008ff157c19 */ /* 0x000fc60008011605 */
[----:B------:R-:W-:Y:S02]  /*c710*/  IMAD.MOV.U32 R10, RZ, RZ, R19 ;  /* 0x000000ffff0a7224 */ /* 0x000fe400078e0013 */
[----:B------:R-:W-:Y:S01]  /*c720*/  IMAD.MOV.U32 R5, RZ, RZ, R21 ;  /* 0x000000ffff057224 */ /* 0x000fe200078e0015 */
[----:B------:R-:W-:Y:S06]  /*c730*/  @!P1 BRA `(.L_x_297) ;  /* 0x00000000002c9947 */ /* 0x000fec0003800000 */
        /* <DEDUP_REMOVED lines=9> */
[----:B------:R-:W-:-:S04]  /*c7d0*/  IMAD.WIDE.U32.X R4, R21, UR11, R4, P4 ;  /* 0x0000000b15047c25 */ /* 0x000fc8000a0e0404 */
[----:B------:R-:W-:-:S07]  /*c7e0*/  IMAD.MOV.U32 R10, RZ, RZ, R4 ;  /* 0x000000ffff0a7224 */ /* 0x000fce00078e0004 */
.L_x_297:
[----:B------:R-:W-:Y:S01]  /*c7f0*/  ULDC UR8, c[0x0][0x748] ;  /* 0x0001d20000087ab9 */ /* 0x000fe20000000800 */
[----:B------:R-:W-:Y:S01]  /*c800*/  LOP3.LUT R4, R22, UR7, RZ, 0xc0, !PT ;  /* 0x0000000716047c12 */ /* 0x000fe2000f8ec0ff */
[----:B------:R-:W-:Y:S01]  /*c810*/  ULDC UR9, c[0x0][0x710] ;  /* 0x0001c40000097ab9 */ /* 0x000fe20000000800 */
[----:B------:R-:W-:Y:S01]  /*c820*/  SHF.R.U64 R5, R10, UR8, R5 ;  /* 0x000000080a057c19 */ /* 0x000fe20008001205 */
[----:B------:R-:W-:Y:S01]  /*c830*/  ULDC UR8, c[0x0][0x738] ;  /* 0x0001ce0000087ab9 */ /* 0x000fe20000000800 */
[----:B------:R-:W-:-:S03]  /*c840*/  LOP3.LUT R20, R20, UR4, RZ, 0xc0, !PT ;  /* 0x0000000414147c12 */ /* 0x000fc6000f8ec0ff */
[----:B------:R-:W-:Y:S02]  /*c850*/  IMAD.MOV R10, RZ, RZ, -R5 ;  /* 0x000000ffff0a7224 */ /* 0x000fe400078e0a05 */
[----:B------:R-:W-:Y:S02]  /*c860*/  IMAD R5, R5, UR5, R4 ;  /* 0x0000000505057c24 */ /* 0x000fe4000f8e0204 */
[----:B------:R-:W-:Y:S01]  /*c870*/  IMAD R19, R10, UR8, R19 ;  /* 0x000000080a137c24 */ /* 0x000fe2000f8e0213 */
[----:B------:R-:W-:Y:S01]  /*c880*/  ULDC UR8, c[0x0][0x700] ;  /* 0x0001c00000087ab9 */ /* 0x000fe20000000800 */
[----:B------:R-:W-:Y:S02]  /*c890*/  IMAD R6, R5, UR9, R6 ;  /* 0x0000000905067c24 */ /* 0x000fe4000f8e0206 */
[----:B------:R-:W-:Y:S02]  /*c8a0*/  IMAD R19, R19, UR8, R20 ;  /* 0x0000000813137c24 */ /* 0x000fe4000f8e0214 */
[----:B------:R-:W-:-:S02]  /*c8b0*/  IMAD.MOV.U32 R10, RZ, RZ, 0x1 ;  /* 0x00000001ff0a7424 */ /* 0x000fc400078e00ff */
[----:B------:R-:W-:Y:S01]  /*c8c0*/  IMAD.MOV.U32 R4, RZ, RZ, R18 ;  /* 0x000000ffff047224 */ /* 0x000fe200078e0012 */
[----:B------:R-:W-:Y:S02]  /*c8d0*/  SEL R5, R19, R6, !P3 ;  /* 0x0000000613057207 */ /* 0x000fe40005800000 */
[----:B------:R-:W-:-:S07]  /*c8e0*/  SEL R6, R6, R19, !P3 ;  /* 0x0000001306067207 */ /* 0x000fce0005800000 */
.L_x_295:
[----:B------:R-:W-:Y:S05]  /*c8f0*/  BSYNC B1 ;  /* 0x0000000000017941 */ /* 0x000fea0003800000 */
.L_x_294:
[----:B------:R-:W-:-:S13]  /*c900*/  LOP3.LUT P1, RZ, R10, 0xff, RZ, 0xc0, !PT ;  /* 0x000000ff0aff7812 */ /* 0x000fda000782c0ff */
[----:B------:R-:W-:Y:S05]  /*c910*/  @P1 BRA `(.L_x_298) ;  /* 0xfffffff000e41947 */ /* 0x000fea000383ffff */
[----:B------:R-:W-:Y:S05]  /*c920*/  BSYNC B0 ;  /* 0x0000000000007941 */ /* 0x000fea0003800000 */
.L_x_286:
[----:B------:R-:W-:-:S03]  /*c930*/  UMOV UR8, 0xffffffff ;  /* 0xffffffff00087882 */ /* 0x000fc60000000000 */
[----:B------:R-:W-:Y:S05]  /*c940*/  BRA.DIV UR8, `(.L_x_299) ;  /* 0x0000000608107947 */ /* 0x000fea000b800000 */
[----:B------:R-:W-:-:S13]  /*c950*/  ELECT P0, URZ, PT ;  /* 0x00000000003f782f */ /* 0x000fda0003800000 */
.L_x_314:
[----:B------:R-:W-:Y:S04]  /*c960*/  BSSY B0, `(.L_x_300) ;  /* 0x0000022000007945 */ /* 0x000fe80003800000 */
[----:B------:R-:W-:Y:S05]  /*c970*/  @!P0 BRA `(.L_x_301) ;  /* 0x0000000000808947 */ /* 0x000fea0003800000 */
[----:B------:R-:W-:-:S04]  /*c980*/  LOP3.LUT R7, R7, 0x2, RZ, 0xfc, !PT ;  /* 0x0000000207077812 */ /* 0x000fc800078efcff */
[----:B------:R-:W-:-:S13]  /*c990*/  ISETP.NE.AND P0, PT, R7, 0x3, PT ;  /* 0x000000030700780c */ /* 0x000fda0003f05270 */
[----:B------:R-:W-:Y:S05]  /*c9a0*/  @!P0 BRA `(.L_x_302) ;  /* 0x0000000000048947 */ /* 0x000fea0003800000 */
[----:B------:R-:W-:Y:S01]  /*c9b0*/  BPT.TRAP 0x1 ;  /* 0x000000040000795c */ /* 0x000fe20000300000 */
.L_x_302:
[----:B------:R-:W0:Y:S01]  /*c9c0*/  S2R R3, SR_CgaCtaId ;  /* 0x0000000000037919 */ /* 0x000e220000008800 */
[----:B------:R-:W-:Y:S02]  /*c9d0*/  MOV R0, 0x400 ;  /* 0x0000040000007802 */ /* 0x000fe40000000f00 */
[----:B------:R-:W-:Y:S02]  /*c9e0*/  SHF.L.U32 R2, R12, 0x1f, RZ ;  /* 0x0000001f0c027819 */ /* 0x000fe400000006ff */
[----:B0-----:R-:W-:-:S05]  /*c9f0*/  LEA R0, R3, R0, 0x18 ;  /* 0x0000000003007211 */ /* 0x001fca00078ec0ff */
[----:B------:R-:W-:-:S04]  /*ca00*/  VIADD R0, R0, 0x18 ;  /* 0x0000001800007836 */ /* 0x000fc80000000000 */
[C---:B------:R-:W-:Y:S02]  /*ca10*/  IMAD R7, R13.reuse, 0x8, R0 ;  /* 0x000000080d077824 */ /* 0x040fe400078e0200 */
[----:B------:R-:W-:Y:S02]  /*ca20*/  VIADD R13, R13, 0x1 ;  /* 0x000000010d0d7836 */ /* 0x000fe40000000000 */
[----:B------:R-:W0:Y:S03]  /*ca30*/  SYNCS.PHASECHK.TRANS64.TRYWAIT P0, [R7+URZ], R2 ;  /* 0x00000002070075a7 */ /* 0x000e26000800017f */
[----:B------:R-:W-:-:S04]  /*ca40*/  ISETP.NE.AND P1, PT, R13, 0x3, PT ;  /* 0x000000030d00780c */ /* 0x000fc80003f25270 */
[----:B------:R-:W-:Y:S02]  /*ca50*/  SEL R3, RZ, 0x1, P1 ;  /* 0x00000001ff037807 */ /* 0x000fe40000800000 */
[----:B------:R-:W-:Y:S02]  /*ca60*/  SEL R13, R13, RZ, P1 ;  /* 0x000000ff0d0d7207 */ /* 0x000fe40000800000 */
[----:B------:R-:W-:-:S03]  /*ca70*/  LOP3.LUT R9, R12, R3, RZ, 0x3c, !PT ;  /* 0x000000030c097212 */ /* 0x000fc600078e3cff */
[----:B------:R-:W-:Y:S01]  /*ca80*/  IMAD R6, R13, 0x8, R0 ;  /* 0x000000080d067824 */ /* 0x000fe200078e0200 */
[----:B------:R-:W-:Y:S01]  /*ca90*/  SHF.L.U32 R5, R9, 0x1f, RZ ;  /* 0x0000001f09057819 */ /* 0x000fe200000006ff */
[----:B0-----:R-:W-:Y:S06]  /*caa0*/  @!P0 BRA `(.L_x_303) ;  /* 0x0000000000dc8947 */ /* 0x001fec0003800000 */
.L_x_315:
[----:B------:R-:W1:Y:S01]  /*cab0*/  SYNCS.PHASECHK.TRANS64.TRYWAIT P0, [R6+URZ], R5 ;  /* 0x00000005060075a7 */ /* 0x000e62000800017f */
[----:B0-----:R-:W-:-:S05]  /*cac0*/  VIADD R2, R13, 0x1 ;  /* 0x000000010d027836 */ /* 0x001fca0000000000 */
[----:B------:R-:W-:-:S04]  /*cad0*/  ISETP.NE.AND P1, PT, R2, 0x3, PT ;  /* 0x000000030200780c */ /* 0x000fc80003f25270 */
[----:B------:R-:W-:Y:S02]  /*cae0*/  SEL R4, RZ, 0x1, P1 ;  /* 0x00000001ff047807 */ /* 0x000fe40000800000 */
[----:B------:R-:W-:Y:S02]  /*caf0*/  SEL R3, R2, RZ, P1 ;  /* 0x000000ff02037207 */ /* 0x000fe40000800000 */
[----:B------:R-:W-:Y:S01]  /*cb00*/  LOP3.LUT R4, R9, R4, RZ, 0x3c, !PT ;  /* 0x0000000409047212 */ /* 0x000fe200078e3cff */
[----:B-1----:R-:W-:Y:S06]  /*cb10*/  @!P0 BRA `(.L_x_304) ;  /* 0x0000000000d48947 */ /* 0x002fec0003800000 */
.L_x_316:
[----:B------:R-:W-:Y:S01]  /*cb20*/  IMAD R3, R3, 0x8, R0 ;  /* 0x0000000803037824 */ /* 0x000fe200078e0200 */
[----:B------:R-:W-:-:S07]  /*cb30*/  SHF.L.U32 R0, R4, 0x1f, RZ ;  /* 0x0000001f04007819 */ /* 0x000fce00000006ff */
.L_x_305:
[----:B-1----:R1:W2:Y:S02]  /*cb40*/  SYNCS.PHASECHK.TRANS64.TRYWAIT P0, [R3+URZ], R0 ;  /* 0x00000000030075a7 */ /* 0x0022a4000800017f */
[----:B--2---:R-:W-:Y:S05]  /*cb50*/  @!P0 NANOSLEEP.SYNCS 0x989680 ;  /* 0x009896800000895d */ /* 0x004fea0003900000 */
[----:B------:R-:W2:Y:S02]  /*cb60*/  @!P0 SYNCS.PHASECHK.TRANS64 P0, [R3+URZ], R0 ;  /* 0x00000000030085a7 */ /* 0x000ea4000800007f */
[----:B--2---:R-:W-:Y:S05]  /*cb70*/  @!P0 BRA `(.L_x_305) ;  /* 0xfffffffc00f08947 */ /* 0x004fea000383ffff */
.L_x_301:
[----:B------:R-:W-:Y:S05]  /*cb80*/  BSYNC B0 ;  /* 0x0000000000007941 */ /* 0x000fea0003800000 */
.L_x_300:
[----:B------:R-:W-:Y:S05]  /*cb90*/  EXIT ;  /* 0x000000000000794d */ /* 0x000fea0003800000 */
.L_x_19:
[----:B0-----:R-:W-:-:S04]  /*cba0*/  IMAD.U32 R22, RZ, RZ, UR12 ;  /* 0x0000000cff167e24 */ /* 0x001fc8000f8e00ff */
[----:B------:R0:W1:Y:S03]  /*cbb0*/  SYNCS.PHASECHK.TRANS64.TRYWAIT P0, [R22+URZ+-0x8], R21 ;  /* 0xfffff815160075a7 */ /* 0x000066000800017f */
[----:B-1----:R-:W-:Y:S05]  /*cbc0*/  @!P0 NANOSLEEP.SYNCS 0x989680 ;  /* 0x009896800000895d */ /* 0x002fea0003900000 */
[----:B------:R-:W1:Y:S02]  /*cbd0*/  @!P0 SYNCS.PHASECHK.TRANS64 P0, [R22+URZ+-0x8], R21 ;  /* 0xfffff815160085a7 */ /* 0x000e64000800007f */
[----:B-1----:R-:W-:Y:S05]  /*cbe0*/  @!P0 BRA `(.L_x_19) ;  /* 0xfffffffc00ec8947 */ /* 0x002fea000383ffff */
[----:B------:R-:W-:Y:S05]  /*cbf0*/  BRA `(.L_x_306) ;  /* 0xffffff4800b47947 */ /* 0x000fea000383ffff */
.L_x_24:
[----:B-1----:R-:W-:-:S04]  /*cc00*/  IMAD.U32 R154, RZ, RZ, UR8 ;  /* 0x00000008ff9a7e24 */ /* 0x002fc8000f8e00ff */
[----:B------:R1:W4:Y:S03]  /*cc10*/  SYNCS.PHASECHK.TRANS64.TRYWAIT P0, [R154+URZ], R23 ;  /* 0x000000179a0075a7 */ /* 0x000326000800017f */
[----:B----4-:R-:W-:Y:S05]  /*cc20*/  @!P0 NANOSLEEP.SYNCS 0x989680 ;  /* 0x009896800000895d */ /* 0x010fea0003900000 */
[----:B------:R-:W4:Y:S02]  /*cc30*/  @!P0 SYNCS.PHASECHK.TRANS64 P0, [R154+URZ], R23 ;  /* 0x000000179a0085a7 */ /* 0x000f24000800007f */
[----:B----4-:R-:W-:Y:S05]  /*cc40*/  @!P0 BRA `(.L_x_24) ;  /* 0xfffffffc00ec8947 */ /* 0x010fea000383ffff */
[----:B------:R-:W-:Y:S05]  /*cc50*/  BRA `(.L_x_23) ;  /* 0xffffff4c00e87947 */ /* 0x000fea000383ffff */
.L_x_28:
[----:B0-----:R-:W-:-:S04]  /*cc60*/  IMAD.U32 R22, RZ, RZ, UR12 ;  /* 0x0000000cff167e24 */ /* 0x001fc8000f8e00ff */
[----:B------:R0:W1:Y:S03]  /*cc70*/  SYNCS.PHASECHK.TRANS64.TRYWAIT P0, [R22+URZ+0x8], R21 ;  /* 0x00000815160075a7 */ /* 0x000066000800017f */
[----:B-1----:R-:W-:Y:S05]  /*cc80*/  @!P0 NANOSLEEP.SYNCS 0x989680 ;  /* 0x009896800000895d */ /* 0x002fea0003900000 */
[----:B------:R-:W1:Y:S02]  /*cc90*/  @!P0 SYNCS.PHASECHK.TRANS64 P0, [R22+URZ+0x8], R21 ;  /* 0x00000815160085a7 */ /* 0x000e64000800007f */
[----:B-1----:R-:W-:Y:S05]  /*cca0*/  @!P0 BRA `(.L_x_28) ;  /* 0xfffffffc00ec8947 */ /* 0x002fea000383ffff */
[----:B------:R-:W-:Y:S05]  /*ccb0*/  BRA `(.L_x_307) ;  /* 0xffffff5400007947 */ /* 0x000fea000383ffff */
.L_x_287:
[----:B------:R-:W-:Y:S01]  /*ccc0*/  BSSY B1, `(.L_x_308) ;  /* 0x0000006000017945 */ /* 0x000fe20003800000 */
[----:B------:R-:W-:-:S07]  /*ccd0*/  IMAD.MOV.U32 R10, RZ, RZ, -0x1 ;  /* 0xffffffffff0a7424 */ /* 0x000fce00078e00ff */
[----:B------:R-:W-:Y:S05]  /*cce0*/  WARPSYNC.COLLECTIVE R10, `(.L_x_309) ;  /* 0x000000000a0c7348 */ /* 0x000fea0003c00000 */
[----:B------:R-:W-:Y:S02]  /*ccf0*/  ELECT P1, UR62, PT ;  /* 0x00000000003e782f */ /* 0x000fe40003820000 */
[----:B------:R-:W-:Y:S01]  /*cd00*/  MOV R10, UR62 ;  /* 0x0000003e000a7c02 */ /* 0x000fe20008000f00 */
[----:B------:R-:W-:Y:S10]  /*cd10*/  ENDCOLLECTIVE ;  /* 0x000000000000791b */ /* 0x000ff40003800000 */
.L_x_309:
[----:B------:R-:W-:Y:S05]  /*cd20*/  BSYNC B1 ;  /* 0x0000000000017941 */ /* 0x000fea0003800000 */
.L_x_308:
[----:B------:R-:W-:Y:S05]  /*cd30*/  BRA `(.L_x_310) ;  /* 0xffffffec00e87947 */ /* 0x000fea000383ffff */
.L_x_290:
[----:B-1----:R1:W2:Y:S02]  /*cd40*/  SYNCS.PHASECHK.TRANS64.TRYWAIT P1, [R20+URZ+0x18], R11 ;  /* 0x0000180b140075a7 */ /* 0x0022a4000802017f */
[----:B--2---:R-:W-:Y:S05]  /*cd50*/  @!P1 NANOSLEEP.SYNCS 0x989680 ;  /* 0x009896800000995d */ /* 0x004fea0003900000 */
[----:B------:R-:W2:Y:S02]  /*cd60*/  @!P1 SYNCS.PHASECHK.TRANS64 P1, [R20+URZ+0x18], R11 ;  /* 0x0000180b140095a7 */ /* 0x000ea4000802007f */
[----:B--2---:R-:W-:Y:S05]  /*cd70*/  @!P1 BRA `(.L_x_290) ;  /* 0xfffffffc00f09947 */ /* 0x004fea000383ffff */
[----:B------:R-:W-:Y:S05]  /*cd80*/  BRA `(.L_x_311) ;  /* 0xfffffff000247947 */ /* 0x000fea000383ffff */
.L_x_299:
[----:B------:R-:W-:Y:S01]  /*cd90*/  BSSY B0, `(.L_x_312) ;  /* 0x0000006000007945 */ /* 0x000fe20003800000 */
[----:B------:R-:W-:-:S07]  /*cda0*/  IMAD.MOV.U32 R10, RZ, RZ, -0x1 ;  /* 0xffffffffff0a7424 */ /* 0x000fce00078e00ff */
[----:B------:R-:W-:Y:S05]  /*cdb0*/  WARPSYNC.COLLECTIVE R10, `(.L_x_313) ;  /* 0x000000000a0c7348 */ /* 0x000fea0003c00000 */
[----:B------:R-:W-:Y:S02]  /*cdc0*/  ELECT P1, UR62, PT ;  /* 0x00000000003e782f */ /* 0x000fe40003820000 */
[----:B------:R-:W-:Y:S01]  /*cdd0*/  MOV R10, UR62 ;  /* 0x0000003e000a7c02 */ /* 0x000fe20008000f00 */
[----:B------:R-:W-:Y:S10]  /*cde0*/  ENDCOLLECTIVE ;  /* 0x000000000000791b */ /* 0x000ff40003800000 */
.L_x_313:
[----:B------:R-:W-:Y:S05]  /*cdf0*/  BSYNC B0 ;  /* 0x0000000000007941 */ /* 0x000fea0003800000 */
.L_x_312:
[----:B------:R-:W-:Y:S01]  /*ce00*/  PLOP3.LUT P0, PT, P1, PT, PT, 0x80, 0x0 ;  /* 0x000000000000781c */ /* 0x000fe20000f0f070 */
[----:B------:R-:W-:-:S12]  /*ce10*/  BRA `(.L_x_314) ;  /* 0xfffffff800d07947 */ /* 0x000fd8000383ffff */
.L_x_303:
[----:B0-----:R0:W1:Y:S02]  /*ce20*/  SYNCS.PHASECHK.TRANS64.TRYWAIT P0, [R7+URZ], R2 ;  /* 0x00000002070075a7 */ /* 0x001064000800017f */
[----:B-1----:R-:W-:Y:S05]  /*ce30*/  @!P0 NANOSLEEP.SYNCS 0x989680 ;  /* 0x009896800000895d */ /* 0x002fea0003900000 */
[----:B------:R-:W1:Y:S02]  /*ce40*/  @!P0 SYNCS.PHASECHK.TRANS64 P0, [R7+URZ], R2 ;  /* 0x00000002070085a7 */ /* 0x000e64000800007f */
[----:B-1----:R-:W-:Y:S05]  /*ce50*/  @!P0 BRA `(.L_x_303) ;  /* 0xfffffffc00f08947 */ /* 0x002fea000383ffff */
[----:B------:R-:W-:Y:S05]  /*ce60*/  BRA `(.L_x_315) ;  /* 0xfffffffc00107947 */ /* 0x000fea000383ffff */
.L_x_304:
[----:B0-----:R0:W1:Y:S02]  /*ce70*/  SYNCS.PHASECHK.TRANS64.TRYWAIT P0, [R6+URZ], R5 ;  /* 0x00000005060075a7 */ /* 0x001064000800017f */
[----:B-1----:R-:W-:Y:S05]  /*ce80*/  @!P0 NANOSLEEP.SYNCS 0x989680 ;  /* 0x009896800000895d */ /* 0x002fea0003900000 */
[----:B------:R-:W1:Y:S02]  /*ce90*/  @!P0 SYNCS.PHASECHK.TRANS64 P0, [R6+URZ], R5 ;  /* 0x00000005060085a7 */ /* 0x000e64000800007f */
[----:B-1----:R-:W-:Y:S05]  /*cea0*/  @!P0 BRA `(.L_x_304) ;  /* 0xfffffffc00f08947 */ /* 0x002fea000383ffff */
[----:B------:R-:W-:Y:S05]  /*ceb0*/  BRA `(.L_x_316) ;  /* 0xfffffffc00187947 */ /* 0x000fea000383ffff */
.L_x_317:
[----:B------:R-:W-:-:S00]  /*cec0*/  BRA `(.L_x_317) ;  /* 0xfffffffc00fc7947 */ /* 0x000fc0000383ffff */
[----:B------:R-:W-:-:S00]  /*ced0*/  NOP ;  /* 0x0000000000007918 */ /* 0x000fc00000000000 */
        /* <DEDUP_REMOVED lines=10> */
.L_x_318:


//--------------------- .nv.shared._ZN7cutlass13device_kernelINS_4gemm6kernel13GemmUniversalIN4cute5tupleIJiiiiEEENS1_10collective13CollectiveMmaINS1_40MainloopSm90TmaGmmaWarpSpecializedSparseILi3ENS5_IJNS4_1CILi2EEENSA_ILi1EEESC_EEENS1_32KernelTmaWarpSpecializedPingpongEEENS5_IJNSA_ILi64EEENSA_ILi256EEENSA_ILi128EEEEEENS_10bfloat16_tENS5_IJNS4_6LayoutINS5_IJiNS5_IJSB_iEEEiEEENS5_IJlNS5_IJSC_SB_EEElEEEEENSL_INS5_IJNS5_IJNS5_IJNSA_ILi8EEESB_NSA_ILi4EEEEEEiEEENS5_IJNS5_IJNSA_ILi16EEESB_SS_EEEiEEEiEEENS5_IJNS5_IJNS5_IJSI_SV_NSA_ILi2048EEEEEENSA_ILi8192EEEEEENS5_IJNS5_IJSC_NSA_ILi1024EEENSA_ILi32EEEEEElEEElEEEEEEEESK_NS5_IJlSC_lEEENS4_8TiledMMAINS4_8MMA_AtomIJNS4_4SM904GMMA6SPARSE29GMMA_64x256x32_F32BF16BF16_SSILNS1E_5MajorE0ELS1H_0ELNS1E_7ScaleInE1ELS1I_1ELNS1E_9SparseSelE0EEEEEENSL_INS5_IJSC_SC_SC_EEENS5_IJNSA_ILi0EEES1N_S1N_EEEEENS5_IJNS4_10UnderscoreES1Q_S1Q_EEEEENS4_13SM90_TMA_LOADENS4_14ComposedLayoutINS4_7SwizzleILi3ELi4ELi3EEENS4_25smem_sparse_ptr_flag_bitsILi2ELi16EEENSL_INS5_IJNS5_IJSC_SR_EEENS5_IJSB_SG_EEEEEENS5_IJNS5_IJS1N_SI_EEESO_EEEEEEEvNS4_8identityENS4_23SM90_TMA_LOAD_MULTICASTENS1U_IS1W_NS4_18smem_ptr_flag_bitsILi16EEENSL_INS5_IJSR_SG_EEENS5_IJSG_SC_EEEEEEEvS26_EENS_8epilogue10collective6detail29Sm90TmaWarpSpecializedAdapterINS2G_15DefaultEpilogueIfNS5_IJSC_llEEES2K_NS2F_6thread17LinearCombinationIfLi1EffLNS2L_9ScaleType4KindE0ELNS_15FloatRoundStyleE2EfEENS1_15EpilogueDefaultEEEEEvvEEEEvNT_6ParamsE --------------------------
	.section	.nv.shared._ZN7cutlass13device_kernelINS_4gemm6kernel13GemmUniversalIN4cute5tupleIJiiiiEEENS1_10collective13CollectiveMmaINS1_40MainloopSm90TmaGmmaWarpSpecializedSparseILi3ENS5_IJNS4_1CILi2EEENSA_ILi1EEESC_EEENS1_32KernelTmaWarpSpecializedPingpongEEENS5_IJNSA_ILi64EEENSA_ILi256EEENSA_ILi128EEEEEENS_10bfloat16_tENS5_IJNS4_6LayoutINS5_IJiNS5_IJSB_iEEEiEEENS5_IJlNS5_IJSC_SB_EEElEEEEENSL_INS5_IJNS5_IJNS5_IJNSA_ILi8EEESB_NSA_ILi4EEEEEEiEEENS5_IJNS5_IJNSA_ILi16EEESB_SS_EEEiEEEiEEENS5_IJNS5_IJNS5_IJSI_SV_NSA_ILi2048EEEEEENSA_ILi8192EEEEEENS5_IJNS5_IJSC_NSA_ILi1024EEENSA_ILi32EEEEEElEEElEEEEEEEESK_NS5_IJlSC_lEEENS4_8TiledMMAINS4_8MMA_AtomIJNS4_4SM904GMMA6SPARSE29GMMA_64x256x32_F32BF16BF16_SSILNS1E_5MajorE0ELS1H_0ELNS1E_7ScaleInE1ELS1I_1ELNS1E_9SparseSelE0EEEEEENSL_INS5_IJSC_SC_SC_EEENS5_IJNSA_ILi0EEES1N_S1N_EEEEENS5_IJNS4_10UnderscoreES1Q_S1Q_EEEEENS4_13SM90_TMA_LOADENS4_14ComposedLayoutINS4_7SwizzleILi3ELi4ELi3EEENS4_25smem_sparse_ptr_flag_bitsILi2ELi16EEENSL_INS5_IJNS5_IJSC_SR_EEENS5_IJSB_SG_EEEEEENS5_IJNS5_IJS1N_SI_EEESO_EEEEEEEvNS4_8identityENS4_23SM90_TMA_LOAD_MULTICASTENS1U_IS1W_NS4_18smem_ptr_flag_bitsILi16EEENSL_INS5_IJSR_SG_EEENS5_IJSG_SC_EEEEEEEvS26_EENS_8epilogue10collective6detail29Sm90TmaWarpSpecializedAdapterINS2G_15DefaultEpilogueIfNS5_IJSC_llEEES2K_NS2F_6thread17LinearCombinationIfLi1EffLNS2L_9ScaleType4KindE0ELNS_15FloatRoundStyleE2EfEENS1_15EpilogueDefaultEEEEEvvEEEEvNT_6ParamsE,"aw",@nobits
	.sectionflags	@""
	.align	16
	.zero		1024


//--------------------- .nv.shared.reserved.0     --------------------------
	.section	.nv.shared.reserved.0,"aw",@nobits
	.weak		__nv_reservedSMEM_offset_0_alias
	.size		__nv_reservedSMEM_offset_0_alias, 0, 0
	.other		__nv_reservedSMEM_offset_0_alias,@"STO_CUDA_RESERVED_SHARED STV_DEFAULT"
__nv_reservedSMEM_offset_0_alias:
	.zero		0


//--------------------- .nv.global                --------------------------
	.section	.nv.global,"aw",@nobits
.nv.global:
	.type		_ZN39_INTERNAL_d947e78b_4_k_cu_0dd1bbce_27224cute1_E,@object
	.size		_ZN39_INTERNAL_d947e78b_4_k_cu_0dd1bbce_27224cute1_E,(_ZN39_INTERNAL_d947e78b_4_k_cu_0dd1bbce_27224cuda3std3__45__cpo6cbeginE - _ZN39_INTERNAL_d947e78b_4_k_cu_0dd1bbce_27224cute1_E)
_ZN39_INTERNAL_d947e78b_4_k_cu_0dd1bbce_27224cute1_E:
	.zero		1
	.type		_ZN39_INTERNAL_d947e78b_4_k_cu_0dd1bbce_27224cuda3std3__45__cpo6cbeginE,@object
	.size		_ZN39_INTERNAL_d947e78b_4_k_cu_0dd1bbce_27224cuda3std3__45__cpo6cbeginE,(_ZN39_INTERNAL_d947e78b_4_k_cu_0dd1bbce_27224cuda3std3__48in_placeE - _ZN39_INTERNAL_d947e78b_4_k_cu_0dd1bbce_27224cuda3std3__45__cpo6cbeginE)
_ZN39_INTERNAL_d947e78b_4_k_cu_0dd1bbce_27224cuda3std3__45__cpo6cbeginE:
	.zero		1
	.type		_ZN39_INTERNAL_d947e78b_4_k_cu_0dd1bbce_27224cuda3std3__48in_placeE,@object
	.size		_ZN39_INTERNAL_d947e78b_4_k_cu_0dd1bbce_27224cuda3std3__48in_placeE,(_ZN39_INTERNAL_d947e78b_4_k_cu_0dd1bbce_27224cuda3std6ranges3__45__cpo9iter_moveE - _ZN39_INTERNAL_d947e78b_4_k_cu_0dd1bbce_27224cuda3std3__48in_placeE)
_ZN39_INTERNAL_d947e78b_4_k_cu_0dd1bbce_27224cuda3std3__48in_placeE:
	.zero		1
	.type		_ZN39_INTERNAL_d947e78b_4_k_cu_0dd1bbce_27224cuda3std6ranges3__45__cpo9iter_moveE,@object
	.size		_ZN39_INTERNAL_d947e78b_4_k_cu_0dd1bbce_27224cuda3std6ranges3__45__cpo9iter_moveE,(_ZN39_INTERNAL_d947e78b_4_k_cu_0dd1bbce_27224cuda3std3__45__cpo5beginE - _ZN39_INTERNAL_d947e78b_4_k_cu_0dd1bbce_27224cuda3std6ranges3__45__cpo9iter_moveE)
_ZN39_INTERNAL_d947e78b_4_k_cu_0dd1bbce_27224cuda3std6ranges3__45__cpo9iter_moveE:
	.zero		1
	.type		_ZN39_INTERNAL_d947e78b_4_k_cu_0dd1bbce_27224cuda3std3__45__cpo5beginE,@object
	.size		_ZN39_INTERNAL_d947e78b_4_k_cu_0dd1bbce_27224cuda3std3__45__cpo5beginE,(_ZN39_INTERNAL_d947e78b_4_k_cu_0dd1bbce_27224cuda3std3__441_GLOBAL__N__d947e78b_4_k_cu_0dd1bbce_27226ignoreE - _ZN39_INTERNAL_d947e78b_4_k_cu_0dd1bbce_27224cuda3std3__45__cpo5beginE)
_ZN39_INTERNAL_d947e78b_4_k_cu_0dd1bbce_27224cuda3std3__45__cpo5beginE:
	.zero		1
	.type		_ZN39_INTERNAL_d947e78b_4_k_cu_0dd1bbce_27224cuda3std3__441_GLOBAL__N__d947e78b_4_k_cu_0dd1bbce_27226ignoreE,@object
	.size		_ZN39_INTERNAL_d947e78b_4_k_cu_0dd1bbce_27224cuda3std3__441_GLOBAL__N__d947e78b_4_k_cu_0dd1bbce_27226ignoreE,(_ZN39_INTERNAL_d947e78b_4_k_cu_0dd1bbce_27224cute7productE - _ZN39_INTERNAL_d947e78b_4_k_cu_0dd1bbce_27224cuda3std3__441_GLOBAL__N__d947e78b_4_k_cu_0dd1bbce_27226ignoreE)
_ZN39_INTERNAL_d947e78b_4_k_cu_0dd1bbce_27224cuda3std3__441_GLOBAL__N__d947e78b_4_k_cu_0dd1bbce_27226ignoreE:
	.zero		1
	.type		_ZN39_INTERNAL_d947e78b_4_k_cu_0dd1bbce_27224cute7productE,@object
	.size		_ZN39_INTERNAL_d947e78b_4_k_cu_0dd1bbce_27224cute7productE,(_ZN39_INTERNAL_d947e78b_4_k_cu_0dd1bbce_27224cuda3std3__45__cpo3endE - _ZN39_INTERNAL_d947e78b_4_k_cu_0dd1bbce_27224cute7productE)
_ZN39_INTERNAL_d947e78b_4_k_cu_0dd1bbce_27224cute7productE:
	.zero		1
	.type		_ZN39_INTERNAL_d947e78b_4_k_cu_0dd1bbce_27224cuda3std3__45__cpo3endE,@object
	.size		_ZN39_INTERNAL_d947e78b_4_k_cu_0dd1bbce_27224cuda3std3__45__cpo3endE,(_ZN39_INTERNAL_d947e78b_4_k_cu_0dd1bbce_27224cuda3std3__419piecewise_constructE - _ZN39_INTERNAL_d947e78b_4_k_cu_0dd1bbce_27224cuda3std3__45__cpo3endE)
_ZN39_INTERNAL_d947e78b_4_k_cu_0dd1bbce_27224cuda3std3__45__cpo3endE:
	.zero		1
	.type		_ZN39_INTERNAL_d947e78b_4_k_cu_0dd1bbce_27224cuda3std3__419piecewise_constructE,@object
	.size		_ZN39_INTERNAL_d947e78b_4_k_cu_0dd1bbce_27224cuda3std3__419piecewise_constructE,(_ZN39_INTERNAL_d947e78b_4_k_cu_0dd1bbce_27224cuda3std3__45__cpo4cendE - _ZN39_INTERNAL_d947e78b_4_k_cu_0dd1bbce_27224cuda3std3__419piecewise_constructE)
_ZN39_INTERNAL_d947e78b_4_k_cu_0dd1bbce_27224cuda3std3__419piecewise_constructE:
	.zero		1
	.type		_ZN39_INTERNAL_d947e78b_4_k_cu_0dd1bbce_27224cuda3std3__45__cpo4cendE,@object
	.size		_ZN39_INTERNAL_d947e78b_4_k_cu_0dd1bbce_27224cuda3std3__45__cpo4cendE,(_ZN39_INTERNAL_d947e78b_4_k_cu_0dd1bbce_27224cuda3std6ranges3__45__cpo4swapE - _ZN39_INTERNAL_d947e78b_4_k_cu_0dd1bbce_27224cuda3std3__45__cpo4cendE)
_ZN39_INTERNAL_d947e78b_4_k_cu_0dd1bbce_27224cuda3std3__45__cpo4cendE:
	.zero		1
	.type		_ZN39_INTERNAL_d947e78b_4_k_cu_0dd1bbce_27224cuda3std6ranges3__45__cpo4swapE,@object
	.size		_ZN39_INTERNAL_d947e78b_4_k_cu_0dd1bbce_27224cuda3std6ranges3__45__cpo4swapE,(.L_7 - _ZN39_INTERNAL_d947e78b_4_k_cu_0dd1bbce_27224cuda3std6ranges3__45__cpo4swapE)
_ZN39_INTERNAL_d947e78b_4_k_cu_0dd1bbce_27224cuda3std6ranges3__45__cpo4swapE:
	.zero		1
.L_7:


//--------------------- .nv.constant0._ZN7cutlass13device_kernelINS_4gemm6kernel13GemmUniversalIN4cute5tupleIJiiiiEEENS1_10collective13CollectiveMmaINS1_40MainloopSm90TmaGmmaWarpSpecializedSparseILi3ENS5_IJNS4_1CILi2EEENSA_ILi1EEESC_EEENS1_32KernelTmaWarpSpecializedPingpongEEENS5_IJNSA_ILi64EEENSA_ILi256EEENSA_ILi128EEEEEENS_10bfloat16_tENS5_IJNS4_6LayoutINS5_IJiNS5_IJSB_iEEEiEEENS5_IJlNS5_IJSC_SB_EEElEEEEENSL_INS5_IJNS5_IJNS5_IJNSA_ILi8EEESB_NSA_ILi4EEEEEEiEEENS5_IJNS5_IJNSA_ILi16EEESB_SS_EEEiEEEiEEENS5_IJNS5_IJNS5_IJSI_SV_NSA_ILi2048EEEEEENSA_ILi8192EEEEEENS5_IJNS5_IJSC_NSA_ILi1024EEENSA_ILi32EEEEEElEEElEEEEEEEESK_NS5_IJlSC_lEEENS4_8TiledMMAINS4_8MMA_AtomIJNS4_4SM904GMMA6SPARSE29GMMA_64x256x32_F32BF16BF16_SSILNS1E_5MajorE0ELS1H_0ELNS1E_7ScaleInE1ELS1I_1ELNS1E_9SparseSelE0EEEEEENSL_INS5_IJSC_SC_SC_EEENS5_IJNSA_ILi0EEES1N_S1N_EEEEENS5_IJNS4_10UnderscoreES1Q_S1Q_EEEEENS4_13SM90_TMA_LOADENS4_14ComposedLayoutINS4_7SwizzleILi3ELi4ELi3EEENS4_25smem_sparse_ptr_flag_bitsILi2ELi16EEENSL_INS5_IJNS5_IJSC_SR_EEENS5_IJSB_SG_EEEEEENS5_IJNS5_IJS1N_SI_EEESO_EEEEEEEvNS4_8identityENS4_23SM90_TMA_LOAD_MULTICASTENS1U_IS1W_NS4_18smem_ptr_flag_bitsILi16EEENSL_INS5_IJSR_SG_EEENS5_IJSG_SC_EEEEEEEvS26_EENS_8epilogue10collective6detail29Sm90TmaWarpSpecializedAdapterINS2G_15DefaultEpilogueIfNS5_IJSC_llEEES2K_NS2F_6thread17LinearCombinationIfLi1EffLNS2L_9ScaleType4KindE0ELNS_15FloatRoundStyleE2EfEENS1_15EpilogueDefaultEEEEEvvEEEEvNT_6ParamsE --------------------------
	.section	.nv.constant0._ZN7cutlass13device_kernelINS_4gemm6kernel13GemmUniversalIN4cute5tupleIJiiiiEEENS1_10collective13CollectiveMmaINS1_40MainloopSm90TmaGmmaWarpSpecializedSparseILi3ENS5_IJNS4_1CILi2EEENSA_ILi1EEESC_EEENS1_32KernelTmaWarpSpecializedPingpongEEENS5_IJNSA_ILi64EEENSA_ILi256EEENSA_ILi128EEEEEENS_10bfloat16_tENS5_IJNS4_6LayoutINS5_IJiNS5_IJSB_iEEEiEEENS5_IJlNS5_IJSC_SB_EEElEEEEENSL_INS5_IJNS5_IJNS5_IJNSA_ILi8EEESB_NSA_ILi4EEEEEEiEEENS5_IJNS5_IJNSA_ILi16EEESB_SS_EEEiEEEiEEENS5_IJNS5_IJNS5_IJSI_SV_NSA_ILi2048EEEEEENSA_ILi8192EEEEEENS5_IJNS5_IJSC_NSA_ILi1024EEENSA_ILi32EEEEEElEEElEEEEEEEESK_NS5_IJlSC_lEEENS4_8TiledMMAINS4_8MMA_AtomIJNS4_4SM904GMMA6SPARSE29GMMA_64x256x32_F32BF16BF16_SSILNS1E_5MajorE0ELS1H_0ELNS1E_7ScaleInE1ELS1I_1ELNS1E_9SparseSelE0EEEEEENSL_INS5_IJSC_SC_SC_EEENS5_IJNSA_ILi0EEES1N_S1N_EEEEENS5_IJNS4_10UnderscoreES1Q_S1Q_EEEEENS4_13SM90_TMA_LOADENS4_14ComposedLayoutINS4_7SwizzleILi3ELi4ELi3EEENS4_25smem_sparse_ptr_flag_bitsILi2ELi16EEENSL_INS5_IJNS5_IJSC_SR_EEENS5_IJSB_SG_EEEEEENS5_IJNS5_IJS1N_SI_EEESO_EEEEEEEvNS4_8identityENS4_23SM90_TMA_LOAD_MULTICASTENS1U_IS1W_NS4_18smem_ptr_flag_bitsILi16EEENSL_INS5_IJSR_SG_EEENS5_IJSG_SC_EEEEEEEvS26_EENS_8epilogue10collective6detail29Sm90TmaWarpSpecializedAdapterINS2G_15DefaultEpilogueIfNS5_IJSC_llEEES2K_NS2F_6thread17LinearCombinationIfLi1EffLNS2L_9ScaleType4KindE0ELNS_15FloatRoundStyleE2EfEENS1_15EpilogueDefaultEEEEEvvEEEEvNT_6ParamsE,"a",@progbits
	.sectionflags	@""
	.align	4
.nv.constant0._ZN7cutlass13device_kernelINS_4gemm6kernel13GemmUniversalIN4cute5tupleIJiiiiEEENS1_10collective13CollectiveMmaINS1_40MainloopSm90TmaGmmaWarpSpecializedSparseILi3ENS5_IJNS4_1CILi2EEENSA_ILi1EEESC_EEENS1_32KernelTmaWarpSpecializedPingpongEEENS5_IJNSA_ILi64EEENSA_ILi256EEENSA_ILi128EEEEEENS_10bfloat16_tENS5_IJNS4_6LayoutINS5_IJiNS5_IJSB_iEEEiEEENS5_IJlNS5_IJSC_SB_EEElEEEEENSL_INS5_IJNS5_IJNS5_IJNSA_ILi8EEESB_NSA_ILi4EEEEEEiEEENS5_IJNS5_IJNSA_ILi16EEESB_SS_EEEiEEEiEEENS5_IJNS5_IJNS5_IJSI_SV_NSA_ILi2048EEEEEENSA_ILi8192EEEEEENS5_IJNS5_IJSC_NSA_ILi1024EEENSA_ILi32EEEEEElEEElEEEEEEEESK_NS5_IJlSC_lEEENS4_8TiledMMAINS4_8MMA_AtomIJNS4_4SM904GMMA6SPARSE29GMMA_64x256x32_F32BF16BF16_SSILNS1E_5MajorE0ELS1H_0ELNS1E_7ScaleInE1ELS1I_1ELNS1E_9SparseSelE0EEEEEENSL_INS5_IJSC_SC_SC_EEENS5_IJNSA_ILi0EEES1N_S1N_EEEEENS5_IJNS4_10UnderscoreES1Q_S1Q_EEEEENS4_13SM90_TMA_LOADENS4_14ComposedLayoutINS4_7SwizzleILi3ELi4ELi3EEENS4_25smem_sparse_ptr_flag_bitsILi2ELi16EEENSL_INS5_IJNS5_IJSC_SR_EEENS5_IJSB_SG_EEEEEENS5_IJNS5_IJS1N_SI_EEESO_EEEEEEEvNS4_8identityENS4_23SM90_TMA_LOAD_MULTICASTENS1U_IS1W_NS4_18smem_ptr_flag_bitsILi16EEENSL_INS5_IJSR_SG_EEENS5_IJSG_SC_EEEEEEEvS26_EENS_8epilogue10collective6detail29Sm90TmaWarpSpecializedAdapterINS2G_15DefaultEpilogueIfNS5_IJSC_llEEES2K_NS2F_6thread17LinearCombinationIfLi1EffLNS2L_9ScaleType4KindE0ELNS_15FloatRoundStyleE2EfEENS1_15EpilogueDefaultEEEEEvvEEEEvNT_6ParamsE:
	.zero		1920


//--------------------- SYMBOLS --------------------------

	.type		.nv.reservedSmem.offset0,@object
	.size		.nv.reservedSmem.offset0,0x4
